//
// Generated by NVIDIA NVVM Compiler
//
// Compiler Build ID: CL-36424714
// Cuda compilation tools, release 13.0, V13.0.88
// Based on NVVM 20.0.0
//

.version 9.0
.target sm_100
.address_size 64

	// .globl	_Z22KernelConvolutionBasicPiS_S_ii
.const .align 4 .b8 M[20];
// _ZZ21KernelConvolutionTilePiS_iiE4N_ds has been demoted

.visible .entry _Z22KernelConvolutionBasicPiS_S_ii(
	.param .u64 .ptr .align 1 _Z22KernelConvolutionBasicPiS_S_ii_param_0,
	.param .u64 .ptr .align 1 _Z22KernelConvolutionBasicPiS_S_ii_param_1,
	.param .u64 .ptr .align 1 _Z22KernelConvolutionBasicPiS_S_ii_param_2,
	.param .u32 _Z22KernelConvolutionBasicPiS_S_ii_param_3,
	.param .u32 _Z22KernelConvolutionBasicPiS_S_ii_param_4
)
{
	.reg .pred 	%p<56>;
	.reg .b32 	%r<136>;
	.reg .b64 	%rd<47>;

	ld.param.u64 	%rd7, [_Z22KernelConvolutionBasicPiS_S_ii_param_0];
	ld.param.u64 	%rd8, [_Z22KernelConvolutionBasicPiS_S_ii_param_1];
	ld.param.u64 	%rd6, [_Z22KernelConvolutionBasicPiS_S_ii_param_2];
	ld.param.u32 	%r65, [_Z22KernelConvolutionBasicPiS_S_ii_param_3];
	ld.param.u32 	%r66, [_Z22KernelConvolutionBasicPiS_S_ii_param_4];
	cvta.to.global.u64 	%rd1, %rd8;
	cvta.to.global.u64 	%rd2, %rd7;
	mov.u32 	%r68, %ctaid.x;
	mov.u32 	%r69, %ntid.x;
	mov.u32 	%r70, %tid.x;
	mad.lo.s32 	%r1, %r68, %r69, %r70;
	shr.u32 	%r71, %r65, 31;
	add.s32 	%r72, %r65, %r71;
	shr.s32 	%r73, %r72, 1;
	sub.s32 	%r2, %r1, %r73;
	setp.lt.s32 	%p1, %r65, 1;
	mov.b32 	%r112, 0;
	@%p1 bra 	$L__BB0_41;
	and.b32  	%r3, %r65, 7;
	setp.lt.u32 	%p2, %r65, 8;
	mov.b32 	%r128, 0;
	mov.u32 	%r112, %r128;
	@%p2 bra 	$L__BB0_20;
	and.b32  	%r128, %r65, 2147483640;
	mov.b32 	%r110, 0;
	mov.u32 	%r112, %r110;
$L__BB0_3:
	.pragma "nounroll";
	add.s32 	%r7, %r2, %r110;
	setp.lt.s32 	%p3, %r7, 0;
	setp.ge.s32 	%p4, %r7, %r66;
	mul.wide.u32 	%rd9, %r110, 4;
	add.s64 	%rd3, %rd1, %rd9;
	or.pred  	%p5, %p3, %p4;
	@%p5 bra 	$L__BB0_5;
	mul.wide.u32 	%rd10, %r7, 4;
	add.s64 	%rd11, %rd2, %rd10;
	ld.global.u32 	%r77, [%rd11];
	ld.global.u32 	%r78, [%rd3];
	mad.lo.s32 	%r112, %r78, %r77, %r112;
$L__BB0_5:
	add.s32 	%r10, %r7, 1;
	setp.lt.s32 	%p6, %r10, 0;
	setp.ge.s32 	%p7, %r10, %r66;
	or.pred  	%p8, %p6, %p7;
	@%p8 bra 	$L__BB0_7;
	mul.wide.u32 	%rd12, %r10, 4;
	add.s64 	%rd13, %rd2, %rd12;
	ld.global.u32 	%r79, [%rd13];
	ld.global.u32 	%r80, [%rd3+4];
	mad.lo.s32 	%r112, %r80, %r79, %r112;
$L__BB0_7:
	add.s32 	%r13, %r7, 2;
	setp.lt.s32 	%p9, %r13, 0;
	setp.ge.s32 	%p10, %r13, %r66;
	or.pred  	%p11, %p9, %p10;
	@%p11 bra 	$L__BB0_9;
	mul.wide.u32 	%rd14, %r13, 4;
	add.s64 	%rd15, %rd2, %rd14;
	ld.global.u32 	%r81, [%rd15];
	ld.global.u32 	%r82, [%rd3+8];
	mad.lo.s32 	%r112, %r82, %r81, %r112;
$L__BB0_9:
	add.s32 	%r16, %r7, 3;
	setp.lt.s32 	%p12, %r16, 0;
	setp.ge.s32 	%p13, %r16, %r66;
	or.pred  	%p14, %p12, %p13;
	@%p14 bra 	$L__BB0_11;
	mul.wide.u32 	%rd16, %r16, 4;
	add.s64 	%rd17, %rd2, %rd16;
	ld.global.u32 	%r83, [%rd17];
	ld.global.u32 	%r84, [%rd3+12];
	mad.lo.s32 	%r112, %r84, %r83, %r112;
$L__BB0_11:
	add.s32 	%r19, %r7, 4;
	setp.lt.s32 	%p15, %r19, 0;
	setp.ge.s32 	%p16, %r19, %r66;
	or.pred  	%p17, %p15, %p16;
	@%p17 bra 	$L__BB0_13;
	mul.wide.u32 	%rd18, %r19, 4;
	add.s64 	%rd19, %rd2, %rd18;
	ld.global.u32 	%r85, [%rd19];
	ld.global.u32 	%r86, [%rd3+16];
	mad.lo.s32 	%r112, %r86, %r85, %r112;
$L__BB0_13:
	add.s32 	%r22, %r7, 5;
	setp.lt.s32 	%p18, %r22, 0;
	setp.ge.s32 	%p19, %r22, %r66;
	or.pred  	%p20, %p18, %p19;
	@%p20 bra 	$L__BB0_15;
	mul.wide.u32 	%rd20, %r22, 4;
	add.s64 	%rd21, %rd2, %rd20;
	ld.global.u32 	%r87, [%rd21];
	ld.global.u32 	%r88, [%rd3+20];
	mad.lo.s32 	%r112, %r88, %r87, %r112;
$L__BB0_15:
	add.s32 	%r25, %r7, 6;
	setp.lt.s32 	%p21, %r25, 0;
	setp.ge.s32 	%p22, %r25, %r66;
	or.pred  	%p23, %p21, %p22;
	@%p23 bra 	$L__BB0_17;
	mul.wide.u32 	%rd22, %r25, 4;
	add.s64 	%rd23, %rd2, %rd22;
	ld.global.u32 	%r89, [%rd23];
	ld.global.u32 	%r90, [%rd3+24];
	mad.lo.s32 	%r112, %r90, %r89, %r112;
$L__BB0_17:
	add.s32 	%r28, %r7, 7;
	setp.lt.s32 	%p24, %r28, 0;
	setp.ge.s32 	%p25, %r28, %r66;
	or.pred  	%p26, %p24, %p25;
	@%p26 bra 	$L__BB0_19;
	mul.wide.u32 	%rd24, %r28, 4;
	add.s64 	%rd25, %rd2, %rd24;
	ld.global.u32 	%r91, [%rd25];
	ld.global.u32 	%r92, [%rd3+28];
	mad.lo.s32 	%r112, %r92, %r91, %r112;
$L__BB0_19:
	add.s32 	%r110, %r110, 8;
	setp.ne.s32 	%p27, %r110, %r128;
	@%p27 bra 	$L__BB0_3;
$L__BB0_20:
	setp.eq.s32 	%p28, %r3, 0;
	@%p28 bra 	$L__BB0_41;
	and.b32  	%r35, %r65, 3;
	setp.lt.u32 	%p29, %r3, 4;
	@%p29 bra 	$L__BB0_31;
	add.s32 	%r36, %r2, %r128;
	setp.lt.s32 	%p30, %r36, 0;
	setp.ge.s32 	%p31, %r36, %r66;
	mul.wide.u32 	%rd26, %r128, 4;
	add.s64 	%rd4, %rd1, %rd26;
	or.pred  	%p32, %p30, %p31;
	@%p32 bra 	$L__BB0_24;
	mul.wide.u32 	%rd27, %r36, 4;
	add.s64 	%rd28, %rd2, %rd27;
	ld.global.u32 	%r94, [%rd28];
	ld.global.u32 	%r95, [%rd4];
	mad.lo.s32 	%r112, %r95, %r94, %r112;
$L__BB0_24:
	add.s32 	%r39, %r36, 1;
	setp.lt.s32 	%p33, %r39, 0;
	setp.ge.s32 	%p34, %r39, %r66;
	or.pred  	%p35, %p33, %p34;
	@%p35 bra 	$L__BB0_26;
	mul.wide.u32 	%rd29, %r39, 4;
	add.s64 	%rd30, %rd2, %rd29;
	ld.global.u32 	%r96, [%rd30];
	ld.global.u32 	%r97, [%rd4+4];
	mad.lo.s32 	%r112, %r97, %r96, %r112;
$L__BB0_26:
	add.s32 	%r42, %r36, 2;
	setp.lt.s32 	%p36, %r42, 0;
	setp.ge.s32 	%p37, %r42, %r66;
	or.pred  	%p38, %p36, %p37;
	@%p38 bra 	$L__BB0_28;
	mul.wide.u32 	%rd31, %r42, 4;
	add.s64 	%rd32, %rd2, %rd31;
	ld.global.u32 	%r98, [%rd32];
	ld.global.u32 	%r99, [%rd4+8];
	mad.lo.s32 	%r112, %r99, %r98, %r112;
$L__BB0_28:
	add.s32 	%r45, %r36, 3;
	setp.lt.s32 	%p39, %r45, 0;
	setp.ge.s32 	%p40, %r45, %r66;
	or.pred  	%p41, %p39, %p40;
	@%p41 bra 	$L__BB0_30;
	mul.wide.u32 	%rd33, %r45, 4;
	add.s64 	%rd34, %rd2, %rd33;
	ld.global.u32 	%r100, [%rd34];
	ld.global.u32 	%r101, [%rd4+12];
	mad.lo.s32 	%r112, %r101, %r100, %r112;
$L__BB0_30:
	add.s32 	%r128, %r128, 4;
$L__BB0_31:
	setp.eq.s32 	%p42, %r35, 0;
	@%p42 bra 	$L__BB0_41;
	setp.eq.s32 	%p43, %r35, 1;
	@%p43 bra 	$L__BB0_38;
	add.s32 	%r52, %r2, %r128;
	setp.lt.s32 	%p44, %r52, 0;
	setp.ge.s32 	%p45, %r52, %r66;
	mul.wide.u32 	%rd35, %r128, 4;
	add.s64 	%rd5, %rd1, %rd35;
	or.pred  	%p46, %p44, %p45;
	@%p46 bra 	$L__BB0_35;
	mul.wide.u32 	%rd36, %r52, 4;
	add.s64 	%rd37, %rd2, %rd36;
	ld.global.u32 	%r103, [%rd37];
	ld.global.u32 	%r104, [%rd5];
	mad.lo.s32 	%r112, %r104, %r103, %r112;
$L__BB0_35:
	add.s32 	%r55, %r52, 1;
	setp.lt.s32 	%p47, %r55, 0;
	setp.ge.s32 	%p48, %r55, %r66;
	or.pred  	%p49, %p47, %p48;
	@%p49 bra 	$L__BB0_37;
	mul.wide.u32 	%rd38, %r55, 4;
	add.s64 	%rd39, %rd2, %rd38;
	ld.global.u32 	%r105, [%rd39];
	ld.global.u32 	%r106, [%rd5+4];
	mad.lo.s32 	%r112, %r106, %r105, %r112;
$L__BB0_37:
	add.s32 	%r128, %r128, 2;
$L__BB0_38:
	and.b32  	%r107, %r65, 1;
	setp.eq.b32 	%p50, %r107, 1;
	not.pred 	%p51, %p50;
	@%p51 bra 	$L__BB0_41;
	add.s32 	%r62, %r2, %r128;
	setp.lt.s32 	%p52, %r62, 0;
	setp.ge.s32 	%p53, %r62, %r66;
	or.pred  	%p54, %p52, %p53;
	@%p54 bra 	$L__BB0_41;
	mul.wide.u32 	%rd40, %r62, 4;
	add.s64 	%rd41, %rd2, %rd40;
	ld.global.u32 	%r108, [%rd41];
	mul.wide.u32 	%rd42, %r128, 4;
	add.s64 	%rd43, %rd1, %rd42;
	ld.global.u32 	%r109, [%rd43];
	mad.lo.s32 	%r112, %r109, %r108, %r112;
$L__BB0_41:
	setp.ge.s32 	%p55, %r1, %r66;
	@%p55 bra 	$L__BB0_43;
	cvta.to.global.u64 	%rd44, %rd6;
	mul.wide.s32 	%rd45, %r1, 4;
	add.s64 	%rd46, %rd44, %rd45;
	st.global.u32 	[%rd46], %r112;
$L__BB0_43:
	ret;

}
	// .globl	_Z21KernelConvolutionTilePiS_ii
.visible .entry _Z21KernelConvolutionTilePiS_ii(
	.param .u64 .ptr .align 1 _Z21KernelConvolutionTilePiS_ii_param_0,
	.param .u64 .ptr .align 1 _Z21KernelConvolutionTilePiS_ii_param_1,
	.param .u32 _Z21KernelConvolutionTilePiS_ii_param_2,
	.param .u32 _Z21KernelConvolutionTilePiS_ii_param_3
)
{
	.reg .pred 	%p<15>;
	.reg .b32 	%r<145>;
	.reg .b64 	%rd<27>;
	// demoted variable
	.shared .align 4 .b8 _ZZ21KernelConvolutionTilePiS_iiE4N_ds[4112];
	ld.param.u64 	%rd5, [_Z21KernelConvolutionTilePiS_ii_param_0];
	ld.param.u64 	%rd4, [_Z21KernelConvolutionTilePiS_ii_param_1];
	ld.param.u32 	%r37, [_Z21KernelConvolutionTilePiS_ii_param_2];
	ld.param.u32 	%r38, [_Z21KernelConvolutionTilePiS_ii_param_3];
	cvta.to.global.u64 	%rd1, %rd5;
	mov.u32 	%r39, %ctaid.x;
	mov.u32 	%r1, %ntid.x;
	mul.lo.s32 	%r40, %r39, %r1;
	mov.u32 	%r2, %tid.x;
	add.s32 	%r3, %r40, %r2;
	shr.u32 	%r41, %r37, 31;
	add.s32 	%r42, %r37, %r41;
	shr.s32 	%r4, %r42, 1;
	sub.s32 	%r43, %r40, %r1;
	add.s32 	%r5, %r43, %r2;
	sub.s32 	%r44, %r1, %r4;
	setp.lt.u32 	%p1, %r2, %r44;
	@%p1 bra 	$L__BB1_4;
	setp.lt.s32 	%p2, %r5, 0;
	mov.b32 	%r130, 0;
	@%p2 bra 	$L__BB1_3;
	mul.wide.u32 	%rd6, %r5, 4;
	add.s64 	%rd7, %rd1, %rd6;
	ld.global.u32 	%r130, [%rd7];
$L__BB1_3:
	sub.s32 	%r46, %r2, %r1;
	add.s32 	%r47, %r46, %r4;
	shl.b32 	%r48, %r47, 2;
	mov.u32 	%r49, _ZZ21KernelConvolutionTilePiS_iiE4N_ds;
	add.s32 	%r50, %r49, %r48;
	st.shared.u32 	[%r50], %r130;
$L__BB1_4:
	setp.ge.s32 	%p3, %r3, %r38;
	@%p3 bra 	$L__BB1_6;
	mul.wide.s32 	%rd8, %r3, 4;
	add.s64 	%rd9, %rd1, %rd8;
	ld.global.u32 	%r56, [%rd9];
	add.s32 	%r57, %r4, %r2;
	shl.b32 	%r58, %r57, 2;
	mov.u32 	%r59, _ZZ21KernelConvolutionTilePiS_iiE4N_ds;
	add.s32 	%r60, %r59, %r58;
	st.shared.u32 	[%r60], %r56;
	bra.uni 	$L__BB1_7;
$L__BB1_6:
	add.s32 	%r51, %r4, %r2;
	shl.b32 	%r52, %r51, 2;
	mov.u32 	%r53, _ZZ21KernelConvolutionTilePiS_iiE4N_ds;
	add.s32 	%r54, %r53, %r52;
	mov.b32 	%r55, 0;
	st.shared.u32 	[%r54], %r55;
$L__BB1_7:
	add.s32 	%r8, %r3, %r1;
	setp.ge.u32 	%p4, %r2, %r4;
	@%p4 bra 	$L__BB1_11;
	setp.ge.s32 	%p5, %r8, %r38;
	mov.b32 	%r131, 0;
	@%p5 bra 	$L__BB1_10;
	mul.wide.s32 	%rd10, %r8, 4;
	add.s64 	%rd11, %rd1, %rd10;
	ld.global.u32 	%r131, [%rd11];
$L__BB1_10:
	add.s32 	%r62, %r2, %r1;
	add.s32 	%r63, %r62, %r4;
	shl.b32 	%r64, %r63, 2;
	mov.u32 	%r65, _ZZ21KernelConvolutionTilePiS_iiE4N_ds;
	add.s32 	%r66, %r65, %r64;
	st.shared.u32 	[%r66], %r131;
$L__BB1_11:
	bar.sync 	0;
	setp.lt.s32 	%p6, %r37, 1;
	mov.b32 	%r144, 0;
	@%p6 bra 	$L__BB1_23;
	and.b32  	%r11, %r37, 7;
	setp.lt.u32 	%p7, %r37, 8;
	mov.b32 	%r139, 0;
	mov.u32 	%r144, %r139;
	@%p7 bra 	$L__BB1_15;
	and.b32  	%r139, %r37, 2147483640;
	neg.s32 	%r133, %r139;
	shl.b32 	%r71, %r2, 2;
	mov.u32 	%r72, _ZZ21KernelConvolutionTilePiS_iiE4N_ds;
	add.s32 	%r73, %r71, %r72;
	add.s32 	%r132, %r73, 16;
	mov.u64 	%rd13, M;
	add.s64 	%rd26, %rd13, 16;
	mov.b32 	%r144, 0;
$L__BB1_14:
	.pragma "nounroll";
	ld.shared.u32 	%r74, [%r132+-16];
	ld.const.u32 	%r75, [%rd26+-16];
	mad.lo.s32 	%r76, %r75, %r74, %r144;
	ld.shared.u32 	%r77, [%r132+-12];
	ld.const.u32 	%r78, [%rd26+-12];
	mad.lo.s32 	%r79, %r78, %r77, %r76;
	ld.shared.u32 	%r80, [%r132+-8];
	ld.const.u32 	%r81, [%rd26+-8];
	mad.lo.s32 	%r82, %r81, %r80, %r79;
	ld.shared.u32 	%r83, [%r132+-4];
	ld.const.u32 	%r84, [%rd26+-4];
	mad.lo.s32 	%r85, %r84, %r83, %r82;
	ld.shared.u32 	%r86, [%r132];
	ld.const.u32 	%r87, [%rd26];
	mad.lo.s32 	%r88, %r87, %r86, %r85;
	ld.shared.u32 	%r89, [%r132+4];
	ld.const.u32 	%r90, [%rd26+4];
	mad.lo.s32 	%r91, %r90, %r89, %r88;
	ld.shared.u32 	%r92, [%r132+8];
	ld.const.u32 	%r93, [%rd26+8];
	mad.lo.s32 	%r94, %r93, %r92, %r91;
	ld.shared.u32 	%r95, [%r132+12];
	ld.const.u32 	%r96, [%rd26+12];
	mad.lo.s32 	%r144, %r96, %r95, %r94;
	add.s32 	%r133, %r133, 8;
	add.s32 	%r132, %r132, 32;
	add.s64 	%rd26, %rd26, 32;
	setp.ne.s32 	%p8, %r133, 0;
	@%p8 bra 	$L__BB1_14;
$L__BB1_15:
	setp.eq.s32 	%p9, %r11, 0;
	@%p9 bra 	$L__BB1_23;
	and.b32  	%r24, %r37, 3;
	setp.lt.u32 	%p10, %r11, 4;
	@%p10 bra 	$L__BB1_18;
	add.s32 	%r98, %r139, %r2;
	shl.b32 	%r99, %r98, 2;
	mov.u32 	%r100, _ZZ21KernelConvolutionTilePiS_iiE4N_ds;
	add.s32 	%r101, %r100, %r99;
	ld.shared.u32 	%r102, [%r101];
	mul.wide.u32 	%rd14, %r139, 4;
	mov.u64 	%rd15, M;
	add.s64 	%rd16, %rd15, %rd14;
	ld.const.u32 	%r103, [%rd16];
	mad.lo.s32 	%r104, %r103, %r102, %r144;
	ld.shared.u32 	%r105, [%r101+4];
	ld.const.u32 	%r106, [%rd16+4];
	mad.lo.s32 	%r107, %r106, %r105, %r104;
	ld.shared.u32 	%r108, [%r101+8];
	ld.const.u32 	%r109, [%rd16+8];
	mad.lo.s32 	%r110, %r109, %r108, %r107;
	ld.shared.u32 	%r111, [%r101+12];
	ld.const.u32 	%r112, [%rd16+12];
	mad.lo.s32 	%r144, %r112, %r111, %r110;
	add.s32 	%r139, %r139, 4;
$L__BB1_18:
	setp.eq.s32 	%p11, %r24, 0;
	@%p11 bra 	$L__BB1_23;
	setp.eq.s32 	%p12, %r24, 1;
	@%p12 bra 	$L__BB1_21;
	add.s32 	%r114, %r139, %r2;
	shl.b32 	%r115, %r114, 2;
	mov.u32 	%r116, _ZZ21KernelConvolutionTilePiS_iiE4N_ds;
	add.s32 	%r117, %r116, %r115;
	ld.shared.u32 	%r118, [%r117];
	mul.wide.u32 	%rd17, %r139, 4;
	mov.u64 	%rd18, M;
	add.s64 	%rd19, %rd18, %rd17;
	ld.const.u32 	%r119, [%rd19];
	mad.lo.s32 	%r120, %r119, %r118, %r144;
	ld.shared.u32 	%r121, [%r117+4];
	ld.const.u32 	%r122, [%rd19+4];
	mad.lo.s32 	%r144, %r122, %r121, %r120;
	add.s32 	%r139, %r139, 2;
$L__BB1_21:
	and.b32  	%r123, %r37, 1;
	setp.eq.b32 	%p13, %r123, 1;
	not.pred 	%p14, %p13;
	@%p14 bra 	$L__BB1_23;
	add.s32 	%r124, %r139, %r2;
	shl.b32 	%r125, %r124, 2;
	mov.u32 	%r126, _ZZ21KernelConvolutionTilePiS_iiE4N_ds;
	add.s32 	%r127, %r126, %r125;
	ld.shared.u32 	%r128, [%r127];
	mul.wide.u32 	%rd20, %r139, 4;
	mov.u64 	%rd21, M;
	add.s64 	%rd22, %rd21, %rd20;
	ld.const.u32 	%r129, [%rd22];
	mad.lo.s32 	%r144, %r129, %r128, %r144;
$L__BB1_23:
	cvta.to.global.u64 	%rd23, %rd4;
	mul.wide.s32 	%rd24, %r3, 4;
	add.s64 	%rd25, %rd23, %rd24;
	st.global.u32 	[%rd25], %r144;
	ret;

}
	// .globl	_Z24KernelConvolutionCachingPiS_ii
.visible .entry _Z24KernelConvolutionCachingPiS_ii(
	.param .u64 .ptr .align 1 _Z24KernelConvolutionCachingPiS_ii_param_0,
	.param .u64 .ptr .align 1 _Z24KernelConvolutionCachingPiS_ii_param_1,
	.param .u32 _Z24KernelConvolutionCachingPiS_ii_param_2,
	.param .u32 _Z24KernelConvolutionCachingPiS_ii_param_3
)
{
	.reg .pred 	%p<55>;
	.reg .b32 	%r<136>;
	.reg .b64 	%rd<49>;

	ld.param.u64 	%rd6, [_Z24KernelConvolutionCachingPiS_ii_param_0];
	ld.param.u64 	%rd5, [_Z24KernelConvolutionCachingPiS_ii_param_1];
	ld.param.u32 	%r65, [_Z24KernelConvolutionCachingPiS_ii_param_2];
	ld.param.u32 	%r66, [_Z24KernelConvolutionCachingPiS_ii_param_3];
	cvta.to.global.u64 	%rd1, %rd6;
	mov.u32 	%r68, %ctaid.x;
	mov.u32 	%r69, %ntid.x;
	mov.u32 	%r70, %tid.x;
	mad.lo.s32 	%r1, %r68, %r69, %r70;
	shr.u32 	%r71, %r65, 31;
	add.s32 	%r72, %r65, %r71;
	shr.s32 	%r73, %r72, 1;
	sub.s32 	%r2, %r1, %r73;
	setp.lt.s32 	%p1, %r65, 1;
	mov.b32 	%r112, 0;
	@%p1 bra 	$L__BB2_41;
	and.b32  	%r3, %r65, 7;
	setp.lt.u32 	%p2, %r65, 8;
	mov.b32 	%r128, 0;
	mov.u32 	%r112, %r128;
	@%p2 bra 	$L__BB2_20;
	and.b32  	%r128, %r65, 2147483640;
	mov.b32 	%r110, 0;
	mov.u64 	%rd8, M;
	mov.u32 	%r112, %r110;
$L__BB2_3:
	.pragma "nounroll";
	add.s32 	%r7, %r2, %r110;
	setp.lt.s32 	%p3, %r7, 0;
	setp.ge.s32 	%p4, %r7, %r66;
	mul.wide.u32 	%rd7, %r110, 4;
	add.s64 	%rd2, %rd8, %rd7;
	or.pred  	%p5, %p3, %p4;
	@%p5 bra 	$L__BB2_5;
	mul.wide.u32 	%rd9, %r7, 4;
	add.s64 	%rd10, %rd1, %rd9;
	ld.global.u32 	%r77, [%rd10];
	ld.const.u32 	%r78, [%rd2];
	mad.lo.s32 	%r112, %r78, %r77, %r112;
$L__BB2_5:
	add.s32 	%r10, %r7, 1;
	setp.lt.s32 	%p6, %r10, 0;
	setp.ge.s32 	%p7, %r10, %r66;
	or.pred  	%p8, %p6, %p7;
	@%p8 bra 	$L__BB2_7;
	mul.wide.u32 	%rd11, %r10, 4;
	add.s64 	%rd12, %rd1, %rd11;
	ld.global.u32 	%r79, [%rd12];
	ld.const.u32 	%r80, [%rd2+4];
	mad.lo.s32 	%r112, %r80, %r79, %r112;
$L__BB2_7:
	add.s32 	%r13, %r7, 2;
	setp.lt.s32 	%p9, %r13, 0;
	setp.ge.s32 	%p10, %r13, %r66;
	or.pred  	%p11, %p9, %p10;
	@%p11 bra 	$L__BB2_9;
	mul.wide.u32 	%rd13, %r13, 4;
	add.s64 	%rd14, %rd1, %rd13;
	ld.global.u32 	%r81, [%rd14];
	ld.const.u32 	%r82, [%rd2+8];
	mad.lo.s32 	%r112, %r82, %r81, %r112;
$L__BB2_9:
	add.s32 	%r16, %r7, 3;
	setp.lt.s32 	%p12, %r16, 0;
	setp.ge.s32 	%p13, %r16, %r66;
	or.pred  	%p14, %p12, %p13;
	@%p14 bra 	$L__BB2_11;
	mul.wide.u32 	%rd15, %r16, 4;
	add.s64 	%rd16, %rd1, %rd15;
	ld.global.u32 	%r83, [%rd16];
	ld.const.u32 	%r84, [%rd2+12];
	mad.lo.s32 	%r112, %r84, %r83, %r112;
$L__BB2_11:
	add.s32 	%r19, %r7, 4;
	setp.lt.s32 	%p15, %r19, 0;
	setp.ge.s32 	%p16, %r19, %r66;
	or.pred  	%p17, %p15, %p16;
	@%p17 bra 	$L__BB2_13;
	mul.wide.u32 	%rd17, %r19, 4;
	add.s64 	%rd18, %rd1, %rd17;
	ld.global.u32 	%r85, [%rd18];
	ld.const.u32 	%r86, [%rd2+16];
	mad.lo.s32 	%r112, %r86, %r85, %r112;
$L__BB2_13:
	add.s32 	%r22, %r7, 5;
	setp.lt.s32 	%p18, %r22, 0;
	setp.ge.s32 	%p19, %r22, %r66;
	or.pred  	%p20, %p18, %p19;
	@%p20 bra 	$L__BB2_15;
	mul.wide.u32 	%rd19, %r22, 4;
	add.s64 	%rd20, %rd1, %rd19;
	ld.global.u32 	%r87, [%rd20];
	ld.const.u32 	%r88, [%rd2+20];
	mad.lo.s32 	%r112, %r88, %r87, %r112;
$L__BB2_15:
	add.s32 	%r25, %r7, 6;
	setp.lt.s32 	%p21, %r25, 0;
	setp.ge.s32 	%p22, %r25, %r66;
	or.pred  	%p23, %p21, %p22;
	@%p23 bra 	$L__BB2_17;
	mul.wide.u32 	%rd21, %r25, 4;
	add.s64 	%rd22, %rd1, %rd21;
	ld.global.u32 	%r89, [%rd22];
	ld.const.u32 	%r90, [%rd2+24];
	mad.lo.s32 	%r112, %r90, %r89, %r112;
$L__BB2_17:
	add.s32 	%r28, %r7, 7;
	setp.lt.s32 	%p24, %r28, 0;
	setp.ge.s32 	%p25, %r28, %r66;
	or.pred  	%p26, %p24, %p25;
	@%p26 bra 	$L__BB2_19;
	mul.wide.u32 	%rd23, %r28, 4;
	add.s64 	%rd24, %rd1, %rd23;
	ld.global.u32 	%r91, [%rd24];
	ld.const.u32 	%r92, [%rd2+28];
	mad.lo.s32 	%r112, %r92, %r91, %r112;
$L__BB2_19:
	add.s32 	%r110, %r110, 8;
	setp.ne.s32 	%p27, %r110, %r128;
	@%p27 bra 	$L__BB2_3;
$L__BB2_20:
	setp.eq.s32 	%p28, %r3, 0;
	@%p28 bra 	$L__BB2_41;
	and.b32  	%r35, %r65, 3;
	setp.lt.u32 	%p29, %r3, 4;
	@%p29 bra 	$L__BB2_31;
	add.s32 	%r36, %r2, %r128;
	setp.lt.s32 	%p30, %r36, 0;
	setp.ge.s32 	%p31, %r36, %r66;
	mul.wide.u32 	%rd25, %r128, 4;
	mov.u64 	%rd26, M;
	add.s64 	%rd3, %rd26, %rd25;
	or.pred  	%p32, %p30, %p31;
	@%p32 bra 	$L__BB2_24;
	mul.wide.u32 	%rd27, %r36, 4;
	add.s64 	%rd28, %rd1, %rd27;
	ld.global.u32 	%r94, [%rd28];
	ld.const.u32 	%r95, [%rd3];
	mad.lo.s32 	%r112, %r95, %r94, %r112;
$L__BB2_24:
	add.s32 	%r39, %r36, 1;
	setp.lt.s32 	%p33, %r39, 0;
	setp.ge.s32 	%p34, %r39, %r66;
	or.pred  	%p35, %p33, %p34;
	@%p35 bra 	$L__BB2_26;
	mul.wide.u32 	%rd29, %r39, 4;
	add.s64 	%rd30, %rd1, %rd29;
	ld.global.u32 	%r96, [%rd30];
	ld.const.u32 	%r97, [%rd3+4];
	mad.lo.s32 	%r112, %r97, %r96, %r112;
$L__BB2_26:
	add.s32 	%r42, %r36, 2;
	setp.lt.s32 	%p36, %r42, 0;
	setp.ge.s32 	%p37, %r42, %r66;
	or.pred  	%p38, %p36, %p37;
	@%p38 bra 	$L__BB2_28;
	mul.wide.u32 	%rd31, %r42, 4;
	add.s64 	%rd32, %rd1, %rd31;
	ld.global.u32 	%r98, [%rd32];
	ld.const.u32 	%r99, [%rd3+8];
	mad.lo.s32 	%r112, %r99, %r98, %r112;
$L__BB2_28:
	add.s32 	%r45, %r36, 3;
	setp.lt.s32 	%p39, %r45, 0;
	setp.ge.s32 	%p40, %r45, %r66;
	or.pred  	%p41, %p39, %p40;
	@%p41 bra 	$L__BB2_30;
	mul.wide.u32 	%rd33, %r45, 4;
	add.s64 	%rd34, %rd1, %rd33;
	ld.global.u32 	%r100, [%rd34];
	ld.const.u32 	%r101, [%rd3+12];
	mad.lo.s32 	%r112, %r101, %r100, %r112;
$L__BB2_30:
	add.s32 	%r128, %r128, 4;
$L__BB2_31:
	setp.eq.s32 	%p42, %r35, 0;
	@%p42 bra 	$L__BB2_41;
	setp.eq.s32 	%p43, %r35, 1;
	@%p43 bra 	$L__BB2_38;
	add.s32 	%r52, %r2, %r128;
	setp.lt.s32 	%p44, %r52, 0;
	setp.ge.s32 	%p45, %r52, %r66;
	mul.wide.u32 	%rd35, %r128, 4;
	mov.u64 	%rd36, M;
	add.s64 	%rd4, %rd36, %rd35;
	or.pred  	%p46, %p44, %p45;
	@%p46 bra 	$L__BB2_35;
	mul.wide.u32 	%rd37, %r52, 4;
	add.s64 	%rd38, %rd1, %rd37;
	ld.global.u32 	%r103, [%rd38];
	ld.const.u32 	%r104, [%rd4];
	mad.lo.s32 	%r112, %r104, %r103, %r112;
$L__BB2_35:
	add.s32 	%r55, %r52, 1;
	setp.lt.s32 	%p47, %r55, 0;
	setp.ge.s32 	%p48, %r55, %r66;
	or.pred  	%p49, %p47, %p48;
	@%p49 bra 	$L__BB2_37;
	mul.wide.u32 	%rd39, %r55, 4;
	add.s64 	%rd40, %rd1, %rd39;
	ld.global.u32 	%r105, [%rd40];
	ld.const.u32 	%r106, [%rd4+4];
	mad.lo.s32 	%r112, %r106, %r105, %r112;
$L__BB2_37:
	add.s32 	%r128, %r128, 2;
$L__BB2_38:
	and.b32  	%r107, %r65, 1;
	setp.eq.b32 	%p50, %r107, 1;
	not.pred 	%p51, %p50;
	@%p51 bra 	$L__BB2_41;
	add.s32 	%r62, %r2, %r128;
	setp.lt.s32 	%p52, %r62, 0;
	setp.ge.s32 	%p53, %r62, %r66;
	or.pred  	%p54, %p52, %p53;
	@%p54 bra 	$L__BB2_41;
	mul.wide.u32 	%rd41, %r62, 4;
	add.s64 	%rd42, %rd1, %rd41;
	ld.global.u32 	%r108, [%rd42];
	mul.wide.u32 	%rd43, %r128, 4;
	mov.u64 	%rd44, M;
	add.s64 	%rd45, %rd44, %rd43;
	ld.const.u32 	%r109, [%rd45];
	mad.lo.s32 	%r112, %r109, %r108, %r112;
$L__BB2_41:
	cvta.to.global.u64 	%rd46, %rd5;
	mul.wide.s32 	%rd47, %r1, 4;
	add.s64 	%rd48, %rd46, %rd47;
	st.global.u32 	[%rd48], %r112;
	ret;

}


// ===== COMPILED SASS (sm_100) =====

	.target	sm_100

	.elftype	@"ET_EXEC"


//--------------------- .note.nv.tkinfo           --------------------------
	.section	.note.nv.tkinfo,"",@"SHT_NOTE"
	.sectionflags	@"SHF_NOTE_NV_TKINFO"
	.tkinfo
        /*0018*/ 	.word	0x00000002
        /*0030*/ 	.string	""
        /*0030*/ 	.string	"ptxas"
        /*0030*/ 	.string	"Cuda compilation tools, release 13.0, V13.0.88"
        /*0030*/ 	.string	"Build cuda_13.0.r13.0/compiler.36424714_0"
        /*0030*/ 	.string	"-arch sm_100 -m 64 "



//--------------------- .note.nv.cuinfo           --------------------------
	.section	.note.nv.cuinfo,"",@"SHT_NOTE"
	.sectionflags	@"SHF_NOTE_NV_CUINFO"
        /*0018*/ 	.short	0x0002
        /*001a*/ 	.short	0x0064
        /*001c*/ 	.short	0x0082
	.zero		2


//--------------------- .nv.info                  --------------------------
	.section	.nv.info,"",@"SHT_CUDA_INFO"
	.align	4


	//----- nvinfo : EIATTR_REGCOUNT
	.align		4
        /*0000*/ 	.byte	0x04, 0x2f
        /*0002*/ 	.short	(.L_2 - .L_1)
	.align		4
.L_1:
        /*0004*/ 	.word	index@(_Z22KernelConvolutionBasicPiS_S_ii)
        /*0008*/ 	.word	0x00000020


	//----- nvinfo : EIATTR_FRAME_SIZE
	.align		4
.L_2:
        /*000c*/ 	.byte	0x04, 0x11
        /*000e*/ 	.short	(.L_4 - .L_3)
	.align		4
.L_3:
        /*0010*/ 	.word	index@(_Z22KernelConvolutionBasicPiS_S_ii)
        /*0014*/ 	.word	0x00000000


	//----- nvinfo : EIATTR_REGCOUNT
	.align		4
.L_4:
        /*0018*/ 	.byte	0x04, 0x2f
        /*001a*/ 	.short	(.L_6 - .L_5)
	.align		4
.L_5:
        /*001c*/ 	.word	index@(_Z21KernelConvolutionTilePiS_ii)
        /*0020*/ 	.word	0x0000001a


	//----- nvinfo : EIATTR_FRAME_SIZE
	.align		4
.L_6:
        /*0024*/ 	.byte	0x04, 0x11
        /*0026*/ 	.short	(.L_8 - .L_7)
	.align		4
.L_7:
        /*0028*/ 	.word	index@(_Z21KernelConvolutionTilePiS_ii)
        /*002c*/ 	.word	0x00000000


	//----- nvinfo : EIATTR_REGCOUNT
	.align		4
.L_8:
        /*0030*/ 	.byte	0x04, 0x2f
        /*0032*/ 	.short	(.L_10 - .L_9)
	.align		4
.L_9:
        /*0034*/ 	.word	index@(_Z24KernelConvolutionCachingPiS_ii)
        /*0038*/ 	.word	0x00000020


	//----- nvinfo : EIATTR_FRAME_SIZE
	.align		4
.L_10:
        /*003c*/ 	.byte	0x04, 0x11
        /*003e*/ 	.short	(.L_12 - .L_11)
	.align		4
.L_11:
        /*0040*/ 	.word	index@(_Z24KernelConvolutionCachingPiS_ii)
        /*0044*/ 	.word	0x00000000


	//----- nvinfo : EIATTR_MIN_STACK_SIZE
	.align		4
.L_12:
        /*0048*/ 	.byte	0x04, 0x12
        /*004a*/ 	.short	(.L_14 - .L_13)
	.align		4
.L_13:
        /*004c*/ 	.word	index@(_Z24KernelConvolutionCachingPiS_ii)
        /*0050*/ 	.word	0x00000000


	//----- nvinfo : EIATTR_MIN_STACK_SIZE
	.align		4
.L_14:
        /*0054*/ 	.byte	0x04, 0x12
        /*0056*/ 	.short	(.L_16 - .L_15)
	.align		4
.L_15:
        /*0058*/ 	.word	index@(_Z21KernelConvolutionTilePiS_ii)
        /*005c*/ 	.word	0x00000000


	//----- nvinfo : EIATTR_MIN_STACK_SIZE
	.align		4
.L_16:
        /*0060*/ 	.byte	0x04, 0x12
        /*0062*/ 	.short	(.L_18 - .L_17)
	.align		4
.L_17:
        /*0064*/ 	.word	index@(_Z22KernelConvolutionBasicPiS_S_ii)
        /*0068*/ 	.word	0x00000000
.L_18:


//--------------------- .nv.compat                --------------------------
	.section	.nv.compat,"",@"SHT_CUDA_COMPAT_INFO"
	.align	4
        /*0000*/ 	.byte	0x02, 0x09, 0x00, 0x00, 0x02, 0x02, 0x01, 0x00, 0x02, 0x05, 0x05, 0x00, 0x03, 0x07, 0x01, 0x01
        /*0010*/ 	.byte	0x02, 0x03, 0x00, 0x00, 0x02, 0x06, 0x01, 0x00, 0x04, 0x0b, 0x08, 0x00, 0x09, 0x00, 0x00, 0x00
        /*0020*/ 	.byte	0x00, 0x00, 0x00, 0x00


//--------------------- .nv.info._Z24KernelConvolutionCachingPiS_ii --------------------------
	.section	.nv.info._Z24KernelConvolutionCachingPiS_ii,"",@"SHT_CUDA_INFO"
	.sectionflags	@""
	.align	4


	//----- nvinfo : EIATTR_CUDA_API_VERSION
	.align		4
        /*0000*/ 	.byte	0x04, 0x37
        /*0002*/ 	.short	(.L_20 - .L_19)
.L_19:
        /*0004*/ 	.word	0x00000082


	//----- nvinfo : EIATTR_KPARAM_INFO
	.align		4
.L_20:
        /*0008*/ 	.byte	0x04, 0x17
        /*000a*/ 	.short	(.L_22 - .L_21)
.L_21:
        /*000c*/ 	.word	0x00000000
        /*0010*/ 	.short	0x0003
        /*0012*/ 	.short	0x0014
        /*0014*/ 	.byte	0x00, 0xf0, 0x11, 0x00


	//----- nvinfo : EIATTR_KPARAM_INFO
	.align		4
.L_22:
        /*0018*/ 	.byte	0x04, 0x17
        /*001a*/ 	.short	(.L_24 - .L_23)
.L_23:
        /*001c*/ 	.word	0x00000000
        /*0020*/ 	.short	0x0002
        /*0022*/ 	.short	0x0010
        /*0024*/ 	.byte	0x00, 0xf0, 0x11, 0x00


	//----- nvinfo : EIATTR_KPARAM_INFO
	.align		4
.L_24:
        /*0028*/ 	.byte	0x04, 0x17
        /*002a*/ 	.short	(.L_26 - .L_25)
.L_25:
        /*002c*/ 	.word	0x00000000
        /*0030*/ 	.short	0x0001
        /*0032*/ 	.short	0x0008
        /*0034*/ 	.byte	0x00, 0xf5, 0x21, 0x00


	//----- nvinfo : EIATTR_KPARAM_INFO
	.align		4
.L_26:
        /*0038*/ 	.byte	0x04, 0x17
        /*003a*/ 	.short	(.L_28 - .L_27)
.L_27:
        /*003c*/ 	.word	0x00000000
        /*0040*/ 	.short	0x0000
        /*0042*/ 	.short	0x0000
        /*0044*/ 	.byte	0x00, 0xf5, 0x21, 0x00


	//----- nvinfo : EIATTR_SPARSE_MMA_MASK
	.align		4
.L_28:
        /*0048*/ 	.byte	0x03, 0x50
        /*004a*/ 	.short	0x0000


	//----- nvinfo : EIATTR_MAXREG_COUNT
	.align		4
        /*004c*/ 	.byte	0x03, 0x1b
        /*004e*/ 	.short	0x00ff


	//----- nvinfo : EIATTR_MERCURY_ISA_VERSION
	.align		4
        /*0050*/ 	.byte	0x03, 0x5f
        /*0052*/ 	.short	0x0101


	//----- nvinfo : EIATTR_VRC_CTA_INIT_COUNT
	.align		4
        /*0054*/ 	.byte	0x02, 0x4a
	.zero		1
	.zero		1


	//----- nvinfo : EIATTR_EXIT_INSTR_OFFSETS
	.align		4
        /*0058*/ 	.byte	0x04, 0x1c
        /*005a*/ 	.short	(.L_30 - .L_29)


	//   ....[0]....
.L_29:
        /*005c*/ 	.word	0x00000ae0


	//----- nvinfo : EIATTR_CRS_STACK_SIZE
	.align		4
.L_30:
        /*0060*/ 	.byte	0x04, 0x1e
        /*0062*/ 	.short	(.L_32 - .L_31)
.L_31:
        /*0064*/ 	.word	0x00000000


	//----- nvinfo : EIATTR_CBANK_PARAM_SIZE
	.align		4
.L_32:
        /*0068*/ 	.byte	0x03, 0x19
        /*006a*/ 	.short	0x0018


	//----- nvinfo : EIATTR_PARAM_CBANK
	.align		4
        /*006c*/ 	.byte	0x04, 0x0a
        /*006e*/ 	.short	(.L_34 - .L_33)
	.align		4
.L_33:
        /*0070*/ 	.word	index@(.nv.constant0._Z24KernelConvolutionCachingPiS_ii)
        /*0074*/ 	.short	0x0380
        /*0076*/ 	.short	0x0018


	//----- nvinfo : EIATTR_SW_WAR
	.align		4
.L_34:
        /*0078*/ 	.byte	0x04, 0x36
        /*007a*/ 	.short	(.L_36 - .L_35)
.L_35:
        /*007c*/ 	.word	0x00000008
.L_36:


//--------------------- .nv.info._Z21KernelConvolutionTilePiS_ii --------------------------
	.section	.nv.info._Z21KernelConvolutionTilePiS_ii,"",@"SHT_CUDA_INFO"
	.sectionflags	@""
	.align	4


	//----- nvinfo : EIATTR_CUDA_API_VERSION
	.align		4
        /*0000*/ 	.byte	0x04, 0x37
        /*0002*/ 	.short	(.L_38 - .L_37)
.L_37:
        /*0004*/ 	.word	0x00000082


	//----- nvinfo : EIATTR_KPARAM_INFO
	.align		4
.L_38:
        /*0008*/ 	.byte	0x04, 0x17
        /*000a*/ 	.short	(.L_40 - .L_39)
.L_39:
        /*000c*/ 	.word	0x00000000
        /*0010*/ 	.short	0x0003
        /*0012*/ 	.short	0x0014
        /*0014*/ 	.byte	0x00, 0xf0, 0x11, 0x00


	//----- nvinfo : EIATTR_KPARAM_INFO
	.align		4
.L_40:
        /*0018*/ 	.byte	0x04, 0x17
        /*001a*/ 	.short	(.L_42 - .L_41)
.L_41:
        /*001c*/ 	.word	0x00000000
        /*0020*/ 	.short	0x0002
        /*0022*/ 	.short	0x0010
        /*0024*/ 	.byte	0x00, 0xf0, 0x11, 0x00


	//----- nvinfo : EIATTR_KPARAM_INFO
	.align		4
.L_42:
        /*0028*/ 	.byte	0x04, 0x17
        /*002a*/ 	.short	(.L_44 - .L_43)
.L_43:
        /*002c*/ 	.word	0x00000000
        /*0030*/ 	.short	0x0001
        /*0032*/ 	.short	0x0008
        /*0034*/ 	.byte	0x00, 0xf5, 0x21, 0x00


	//----- nvinfo : EIATTR_KPARAM_INFO
	.align		4
.L_44:
        /*0038*/ 	.byte	0x04, 0x17
        /*003a*/ 	.short	(.L_46 - .L_45)
.L_45:
        /*003c*/ 	.word	0x00000000
        /*0040*/ 	.short	0x0000
        /*0042*/ 	.short	0x0000
        /*0044*/ 	.byte	0x00, 0xf5, 0x21, 0x00


	//----- nvinfo : EIATTR_SPARSE_MMA_MASK
	.align		4
.L_46:
        /*0048*/ 	.byte	0x03, 0x50
        /*004a*/ 	.short	0x0000


	//----- nvinfo : EIATTR_MAXREG_COUNT
	.align		4
        /*004c*/ 	.byte	0x03, 0x1b
        /*004e*/ 	.short	0x00ff


	//----- nvinfo : EIATTR_NUM_BARRIERS
	.align		4
        /*0050*/ 	.byte	0x02, 0x4c
        /*0052*/ 	.byte	0x01
	.zero		1


	//----- nvinfo : EIATTR_MERCURY_ISA_VERSION
	.align		4
        /*0054*/ 	.byte	0x03, 0x5f
        /*0056*/ 	.short	0x0101


	//----- nvinfo : EIATTR_VRC_CTA_INIT_COUNT
	.align		4
        /*0058*/ 	.byte	0x02, 0x4a
	.zero		1
	.zero		1


	//----- nvinfo : EIATTR_EXIT_INSTR_OFFSETS
	.align		4
        /*005c*/ 	.byte	0x04, 0x1c
        /*005e*/ 	.short	(.L_48 - .L_47)


	//   ....[0]....
.L_47:
        /*0060*/ 	.word	0x000008d0


	//----- nvinfo : EIATTR_CRS_STACK_SIZE
	.align		4
.L_48:
        /*0064*/ 	.byte	0x04, 0x1e
        /*0066*/ 	.short	(.L_50 - .L_49)
.L_49:
        /*0068*/ 	.word	0x00000000


	//----- nvinfo : EIATTR_CBANK_PARAM_SIZE
	.align		4
.L_50:
        /*006c*/ 	.byte	0x03, 0x19
        /*006e*/ 	.short	0x0018


	//----- nvinfo : EIATTR_PARAM_CBANK
	.align		4
        /*0070*/ 	.byte	0x04, 0x0a
        /*0072*/ 	.short	(.L_52 - .L_51)
	.align		4
.L_51:
        /*0074*/ 	.word	index@(.nv.constant0._Z21KernelConvolutionTilePiS_ii)
        /*0078*/ 	.short	0x0380
        /*007a*/ 	.short	0x0018


	//----- nvinfo : EIATTR_SW_WAR
	.align		4
.L_52:
        /*007c*/ 	.byte	0x04, 0x36
        /*007e*/ 	.short	(.L_54 - .L_53)
.L_53:
        /*0080*/ 	.word	0x00000008
.L_54:


//--------------------- .nv.info._Z22KernelConvolutionBasicPiS_S_ii --------------------------
	.section	.nv.info._Z22KernelConvolutionBasicPiS_S_ii,"",@"SHT_CUDA_INFO"
	.sectionflags	@""
	.align	4


	//----- nvinfo : EIATTR_CUDA_API_VERSION
	.align		4
        /*0000*/ 	.byte	0x04, 0x37
        /*0002*/ 	.short	(.L_56 - .L_55)
.L_55:
        /*0004*/ 	.word	0x00000082


	//----- nvinfo : EIATTR_KPARAM_INFO
	.align		4
.L_56:
        /*0008*/ 	.byte	0x04, 0x17
        /*000a*/ 	.short	(.L_58 - .L_57)
.L_57:
        /*000c*/ 	.word	0x00000000
        /*0010*/ 	.short	0x0004
        /*0012*/ 	.short	0x001c
        /*0014*/ 	.byte	0x00, 0xf0, 0x11, 0x00


	//----- nvinfo : EIATTR_KPARAM_INFO
	.align		4
.L_58:
        /*0018*/ 	.byte	0x04, 0x17
        /*001a*/ 	.short	(.L_60 - .L_59)
.L_59:
        /*001c*/ 	.word	0x00000000
        /*0020*/ 	.short	0x0003
        /*0022*/ 	.short	0x0018
        /*0024*/ 	.byte	0x00, 0xf0, 0x11, 0x00


	//----- nvinfo : EIATTR_KPARAM_INFO
	.align		4
.L_60:
        /*0028*/ 	.byte	0x04, 0x17
        /*002a*/ 	.short	(.L_62 - .L_61)
.L_61:
        /*002c*/ 	.word	0x00000000
        /*0030*/ 	.short	0x0002
        /*0032*/ 	.short	0x0010
        /*0034*/ 	.byte	0x00, 0xf5, 0x21, 0x00


	//----- nvinfo : EIATTR_KPARAM_INFO
	.align		4
.L_62:
        /*0038*/ 	.byte	0x04, 0x17
        /*003a*/ 	.short	(.L_64 - .L_63)
.L_63:
        /*003c*/ 	.word	0x00000000
        /*0040*/ 	.short	0x0001
        /*0042*/ 	.short	0x0008
        /*0044*/ 	.byte	0x00, 0xf5, 0x21, 0x00


	//----- nvinfo : EIATTR_KPARAM_INFO
	.align		4
.L_64:
        /*0048*/ 	.byte	0x04, 0x17
        /*004a*/ 	.short	(.L_66 - .L_65)
.L_65:
        /*004c*/ 	.word	0x00000000
        /*0050*/ 	.short	0x0000
        /*0052*/ 	.short	0x0000
        /*0054*/ 	.byte	0x00, 0xf5, 0x21, 0x00


	//----- nvinfo : EIATTR_SPARSE_MMA_MASK
	.align		4
.L_66:
        /*0058*/ 	.byte	0x03, 0x50
        /*005a*/ 	.short	0x0000


	//----- nvinfo : EIATTR_MAXREG_COUNT
	.align		4
        /*005c*/ 	.byte	0x03, 0x1b
        /*005e*/ 	.short	0x00ff


	//----- nvinfo : EIATTR_MERCURY_ISA_VERSION
	.align		4
        /*0060*/ 	.byte	0x03, 0x5f
        /*0062*/ 	.short	0x0101


	//----- nvinfo : EIATTR_VRC_CTA_INIT_COUNT
	.align		4
        /*0064*/ 	.byte	0x02, 0x4a
	.zero		1
	.zero		1


	//----- nvinfo : EIATTR_EXIT_INSTR_OFFSETS
	.align		4
        /*0068*/ 	.byte	0x04, 0x1c
        /*006a*/ 	.short	(.L_68 - .L_67)


	//   ....[0]....
.L_67:
        /*006c*/ 	.word	0x00000b10


	//   ....[1]....
        /*0070*/ 	.word	0x00000b50


	//----- nvinfo : EIATTR_CRS_STACK_SIZE
	.align		4
.L_68:
        /*0074*/ 	.byte	0x04, 0x1e
        /*0076*/ 	.short	(.L_70 - .L_69)
.L_69:
        /*0078*/ 	.word	0x00000000


	//----- nvinfo : EIATTR_CBANK_PARAM_SIZE
	.align		4
.L_70:
        /*007c*/ 	.byte	0x03, 0x19
        /*007e*/ 	.short	0x0020


	//----- nvinfo : EIATTR_PARAM_CBANK
	.align		4
        /*0080*/ 	.byte	0x04, 0x0a
        /*0082*/ 	.short	(.L_72 - .L_71)
	.align		4
.L_71:
        /*0084*/ 	.word	index@(.nv.constant0._Z22KernelConvolutionBasicPiS_S_ii)
        /*0088*/ 	.short	0x0380
        /*008a*/ 	.short	0x0020


	//----- nvinfo : EIATTR_SW_WAR
	.align		4
.L_72:
        /*008c*/ 	.byte	0x04, 0x36
        /*008e*/ 	.short	(.L_74 - .L_73)
.L_73:
        /*0090*/ 	.word	0x00000008
.L_74:


//--------------------- .nv.callgraph             --------------------------
	.section	.nv.callgraph,"",@"SHT_CUDA_CALLGRAPH"
	.align	4
	.sectionentsize	8
	.align		4
        /*0000*/ 	.word	0x00000000
	.align		4
        /*0004*/ 	.word	0xffffffff
	.align		4
        /*0008*/ 	.word	0x00000000
	.align		4
        /*000c*/ 	.word	0xfffffffe
	.align		4
        /*0010*/ 	.word	0x00000000
	.align		4
        /*0014*/ 	.word	0xfffffffd
	.align		4
        /*0018*/ 	.word	0x00000000
	.align		4
        /*001c*/ 	.word	0xfffffffc


//--------------------- .nv.constant3             --------------------------
	.section	.nv.constant3,"a",@progbits
	.align	4
.nv.constant3:
	.type		M,@object
	.size		M,(.L_0 - M)
M:
	.zero		20
.L_0:


//--------------------- .text._Z24KernelConvolutionCachingPiS_ii --------------------------
	.section	.text._Z24KernelConvolutionCachingPiS_ii,"ax",@progbits
	.align	128
        .global         _Z24KernelConvolutionCachingPiS_ii
        .type           _Z24KernelConvolutionCachingPiS_ii,@function
        .size           _Z24KernelConvolutionCachingPiS_ii,(.L_x_26 - _Z24KernelConvolutionCachingPiS_ii)
        .other          _Z24KernelConvolutionCachingPiS_ii,@"STO_CUDA_ENTRY STV_DEFAULT"
_Z24KernelConvolutionCachingPiS_ii:
.text._Z24KernelConvolutionCachingPiS_ii:
[----:B------:R-:W-:Y:S01]  /*0000*/  LDC R1, c[0x0][0x37c] ;  /* 0x0000df00ff017b82 */ /* 0x000fe20000000800 */
[----:B------:R-:W0:Y:S01]  /*0010*/  S2R R3, SR_TID.X ;  /* 0x0000000000037919 */ /* 0x000e220000002100 */
[----:B------:R-:W1:Y:S06]  /*0020*/  LDCU UR5, c[0x0][0x390] ;  /* 0x00007200ff0577ac */ /* 0x000e6c0008000800 */
[----:B------:R-:W0:Y:S01]  /*0030*/  S2UR UR4, SR_CTAID.X ;  /* 0x00000000000479c3 */ /* 0x000e220000002500 */
[----:B------:R-:W-:Y:S01]  /*0040*/  HFMA2 R0, -RZ, RZ, 0, 0 ;  /* 0x00000000ff007431 */ /* 0x000fe200000001ff */
[----:B------:R-:W2:Y:S06]  /*0050*/  LDCU.64 UR8, c[0x0][0x358] ;  /* 0x00006b00ff0877ac */ /* 0x000eac0008000a00 */
[----:B------:R-:W0:Y:S01]  /*0060*/  LDC R2, c[0x0][0x360] ;  /* 0x0000d800ff027b82 */ /* 0x000e220000000800 */
[----:B-1----:R-:W-:Y:S01]  /*0070*/  UISETP.GE.AND UP0, UPT, UR5, 0x1, UPT ;  /* 0x000000010500788c */ /* 0x002fe2000bf06270 */
[----:B0-----:R-:W-:-:S08]  /*0080*/  IMAD R2, R2, UR4, R3 ;  /* 0x0000000402027c24 */ /* 0x001fd0000f8e0203 */
[----:B--2---:R-:W-:Y:S05]  /*0090*/  BRA.U !UP0, `(.L_x_0) ;  /* 0x0000000908847547 */ /* 0x004fea000b800000 */
[----:B------:R-:W-:Y:S01]  /*00a0*/  UISETP.GE.U32.AND UP0, UPT, UR5, 0x8, UPT ;  /* 0x000000080500788c */ /* 0x000fe2000bf06070 */
[----:B------:R-:W-:Y:S01]  /*00b0*/  MOV R3, RZ ;  /* 0x000000ff00037202 */ /* 0x000fe20000000f00 */
[----:B------:R-:W-:Y:S01]  /*00c0*/  ULEA.HI UR4, UR5, UR5, URZ, 0x1 ;  /* 0x0000000505047291 */ /* 0x000fe2000f8f08ff */
[----:B------:R-:W-:Y:S01]  /*00d0*/  IMAD.MOV.U32 R0, RZ, RZ, RZ ;  /* 0x000000ffff007224 */ /* 0x000fe200078e00ff */
[----:B------:R-:W-:Y:S02]  /*00e0*/  ULOP3.LUT UR6, UR5, 0x7, URZ, 0xc0, !UPT ;  /* 0x0000000705067892 */ /* 0x000fe4000f8ec0ff */
[----:B------:R-:W-:Y:S02]  /*00f0*/  USHF.R.S32.HI UR4, URZ, 0x1, UR4 ;  /* 0x00000001ff047899 */ /* 0x000fe40008011404 */
[----:B------:R-:W-:-:S04]  /*0100*/  UISETP.NE.AND UP1, UPT, UR6, URZ, UPT ;  /* 0x000000ff0600728c */ /* 0x000fc8000bf25270 */
[----:B------:R-:W-:Y:S01]  /*0110*/  IADD3 R4, PT, PT, R2, -UR4, RZ ;  /* 0x8000000402047c10 */ /* 0x000fe2000fffe0ff */
[----:B------:R-:W-:Y:S06]  /*0120*/  BRA.U !UP0, `(.L_x_1) ;  /* 0x0000000508247547 */ /* 0x000fec000b800000 */
[----:B------:R-:W-:Y:S01]  /*0130*/  ULOP3.LUT UR4, UR5, 0x7ffffff8, URZ, 0xc0, !UPT ;  /* 0x7ffffff805047892 */ /* 0x000fe2000f8ec0ff */
[----:B------:R-:W-:Y:S01]  /*0140*/  IMAD.MOV.U32 R7, RZ, RZ, RZ ;  /* 0x000000ffff077224 */ /* 0x000fe200078e00ff */
[----:B------:R-:W-:Y:S01]  /*0150*/  MOV R0, RZ ;  /* 0x000000ff00007202 */ /* 0x000fe20000000f00 */
[----:B------:R-:W0:Y:S03]  /*0160*/  LDCU UR7, c[0x0][0x394] ;  /* 0x00007280ff0777ac */ /* 0x000e260008000800 */
[----:B------:R-:W-:-:S07]  /*0170*/  IMAD.U32 R3, RZ, RZ, UR4 ;  /* 0x00000004ff037e24 */ /* 0x000fce000f8e00ff */
.L_x_2:
[----:B------:R-:W-:-:S04]  /*0180*/  IADD3 R25, PT, PT, R4, R7, RZ ;  /* 0x0000000704197210 */ /* 0x000fc80007ffe0ff */
[----:B0-----:R-:W-:-:S04]  /*0190*/  ISETP.GE.AND P6, PT, R25, UR7, PT ;  /* 0x0000000719007c0c */ /* 0x001fc8000bfc6270 */
[----:B------:R-:W-:-:S13]  /*01a0*/  ISETP.LT.OR P6, PT, R25, RZ, P6 ;  /* 0x000000ff1900720c */ /* 0x000fda00037c1670 */
[----:B------:R-:W0:Y:S02]  /*01b0*/  @!P6 LDC.64 R8, c[0x0][0x380] ;  /* 0x0000e000ff08eb82 */ /* 0x000e240000000a00 */
[----:B0-----:R-:W-:-:S05]  /*01c0*/  @!P6 IMAD.WIDE.U32 R8, R25, 0x4, R8 ;  /* 0x000000041908e825 */ /* 0x001fca00078e0008 */
[----:B------:R0:W2:Y:S01]  /*01d0*/  @!P6 LDG.E R11, desc[UR8][R8.64] ;  /* 0x00000008080be981 */ /* 0x0000a2000c1e1900 */
[----:B------:R-:W-:Y:S01]  /*01e0*/  VIADD R15, R25, 0x1 ;  /* 0x00000001190f7836 */ /* 0x000fe20000000000 */
[----:B------:R-:W-:Y:S01]  /*01f0*/  SHF.L.U32 R5, R7, 0x2, RZ ;  /* 0x0000000207057819 */ /* 0x000fe200000006ff */
[C---:B------:R-:W-:Y:S01]  /*0200*/  VIADD R29, R25.reuse, 0x2 ;  /* 0x00000002191d7836 */ /* 0x040fe20000000000 */
[C---:B------:R-:W-:Y:S01]  /*0210*/  IADD3 R27, PT, PT, R25.reuse, 0x3, RZ ;  /* 0x00000003191b7810 */ /* 0x040fe20007ffe0ff */
[----:B------:R-:W-:Y:S01]  /*0220*/  VIADD R6, R25, 0x4 ;  /* 0x0000000419067836 */ /* 0x000fe20000000000 */
[----:B------:R-:W-:Y:S01]  /*0230*/  ISETP.GE.AND P0, PT, R15, UR7, PT ;  /* 0x000000070f007c0c */ /* 0x000fe2000bf06270 */
[----:B------:R-:W2:Y:S01]  /*0240*/  @!P6 LDC R10, c[0x3][R5] ;  /* 0x00c00000050aeb82 */ /* 0x000ea20000000800 */
[----:B------:R-:W-:Y:S02]  /*0250*/  ISETP.GE.AND P1, PT, R29, UR7, PT ;  /* 0x000000071d007c0c */ /* 0x000fe4000bf26270 */
[----:B------:R-:W-:Y:S01]  /*0260*/  ISETP.LT.OR P0, PT, R15, RZ, P0 ;  /* 0x000000ff0f00720c */ /* 0x000fe20000701670 */
[----:B0-----:R-:W-:Y:S01]  /*0270*/  VIADD R9, R25, 0x6 ;  /* 0x0000000619097836 */ /* 0x001fe20000000000 */
[----:B------:R-:W-:-:S02]  /*0280*/  ISETP.GE.AND P2, PT, R27, UR7, PT ;  /* 0x000000071b007c0c */ /* 0x000fc4000bf46270 */
[----:B------:R-:W-:Y:S02]  /*0290*/  ISETP.LT.OR P1, PT, R29, RZ, P1 ;  /* 0x000000ff1d00720c */ /* 0x000fe40000f21670 */
[----:B------:R-:W-:Y:S02]  /*02a0*/  IADD3 R8, PT, PT, R25, 0x5, RZ ;  /* 0x0000000519087810 */ /* 0x000fe40007ffe0ff */
[----:B------:R-:W-:Y:S02]  /*02b0*/  ISETP.GE.AND P3, PT, R6, UR7, PT ;  /* 0x0000000706007c0c */ /* 0x000fe4000bf66270 */
[----:B------:R-:W-:Y:S02]  /*02c0*/  ISETP.LT.OR P2, PT, R27, RZ, P2 ;  /* 0x000000ff1b00720c */ /* 0x000fe40001741670 */
[----:B------:R-:W-:Y:S01]  /*02d0*/  ISETP.GE.AND P5, PT, R8, UR7, PT ;  /* 0x0000000708007c0c */ /* 0x000fe2000bfa6270 */
[----:B------:R-:W0:Y:S01]  /*02e0*/  @!P0 LDC.64 R22, c[0x0][0x380] ;  /* 0x0000e000ff168b82 */ /* 0x000e220000000a00 */
[----:B------:R-:W-:-:S02]  /*02f0*/  ISETP.LT.OR P3, PT, R6, RZ, P3 ;  /* 0x000000ff0600720c */ /* 0x000fc40001f61670 */
[----:B------:R-:W-:Y:S02]  /*0300*/  IADD3 R25, PT, PT, R25, 0x7, RZ ;  /* 0x0000000719197810 */ /* 0x000fe40007ffe0ff */
[C---:B------:R-:W-:Y:S02]  /*0310*/  ISETP.GE.AND P4, PT, R9.reuse, UR7, PT ;  /* 0x0000000709007c0c */ /* 0x040fe4000bf86270 */
[----:B------:R-:W-:Y:S01]  /*0320*/  ISETP.LT.OR P5, PT, R8, RZ, P5 ;  /* 0x000000ff0800720c */ /* 0x000fe20002fa1670 */
[----:B------:R-:W1:Y:S01]  /*0330*/  @!P1 LDC.64 R20, c[0x0][0x380] ;  /* 0x0000e000ff149b82 */ /* 0x000e620000000a00 */
[----:B------:R-:W-:-:S07]  /*0340*/  ISETP.LT.OR P4, PT, R9, RZ, P4 ;  /* 0x000000ff0900720c */ /* 0x000fce0002781670 */
[----:B------:R-:W3:Y:S08]  /*0350*/  @!P2 LDC.64 R18, c[0x0][0x380] ;  /* 0x0000e000ff12ab82 */ /* 0x000ef00000000a00 */
[----:B------:R-:W4:Y:S01]  /*0360*/  @!P5 LDC.64 R12, c[0x0][0x380] ;  /* 0x0000e000ff0cdb82 */ /* 0x000f220000000a00 */
[----:B0-----:R-:W-:-:S06]  /*0370*/  @!P0 IMAD.WIDE.U32 R22, R15, 0x4, R22 ;  /* 0x000000040f168825 */ /* 0x001fcc00078e0016 */
[----:B------:R-:W5:Y:S01]  /*0380*/  @!P0 LDG.E R23, desc[UR8][R22.64] ;  /* 0x0000000816178981 */ /* 0x000f62000c1e1900 */
[----:B------:R-:W0:Y:S01]  /*0390*/  @!P4 LDC.64 R16, c[0x0][0x380] ;  /* 0x0000e000ff10cb82 */ /* 0x000e220000000a00 */
[----:B-1----:R-:W-:-:S06]  /*03a0*/  @!P1 IMAD.WIDE.U32 R20, R29, 0x4, R20 ;  /* 0x000000041d149825 */ /* 0x002fcc00078e0014 */
[----:B------:R-:W5:Y:S01]  /*03b0*/  @!P1 LDG.E R21, desc[UR8][R20.64] ;  /* 0x0000000814159981 */ /* 0x000f62000c1e1900 */
[----:B---3--:R-:W-:-:S06]  /*03c0*/  @!P2 IMAD.WIDE.U32 R18, R27, 0x4, R18 ;  /* 0x000000041b12a825 */ /* 0x008fcc00078e0012 */
[----:B------:R1:W3:Y:S01]  /*03d0*/  @!P2 LDG.E R19, desc[UR8][R18.64] ;  /* 0x000000081213a981 */ /* 0x0002e2000c1e1900 */
[----:B----4-:R-:W-:-:S06]  /*03e0*/  @!P5 IMAD.WIDE.U32 R12, R8, 0x4, R12 ;  /* 0x00000004080cd825 */ /* 0x010fcc00078e000c */
[----:B------:R-:W4:Y:S01]  /*03f0*/  @!P5 LDG.E R13, desc[UR8][R12.64] ;  /* 0x000000080c0dd981 */ /* 0x000f22000c1e1900 */
[----:B0-----:R-:W-:-:S06]  /*0400*/  @!P4 IMAD.WIDE.U32 R16, R9, 0x4, R16 ;  /* 0x000000040910c825 */ /* 0x001fcc00078e0010 */
[----:B------:R-:W4:Y:S01]  /*0410*/  @!P4 LDG.E R17, desc[UR8][R16.64] ;  /* 0x000000081011c981 */ /* 0x000f22000c1e1900 */
[----:B--2---:R-:W-:Y:S01]  /*0420*/  @!P6 IMAD R0, R11, R10, R0 ;  /* 0x0000000a0b00e224 */ /* 0x004fe200078e0200 */
[C---:B------:R-:W-:Y:S01]  /*0430*/  ISETP.GE.AND P6, PT, R25.reuse, UR7, PT ;  /* 0x0000000719007c0c */ /* 0x040fe2000bfc6270 */
[----:B------:R-:W0:Y:S03]  /*0440*/  @!P3 LDC.64 R10, c[0x0][0x380] ;  /* 0x0000e000ff0abb82 */ /* 0x000e260000000a00 */
[----:B------:R-:W-:-:S13]  /*0450*/  ISETP.LT.OR P6, PT, R25, RZ, P6 ;  /* 0x000000ff1900720c */ /* 0x000fda00037c1670 */
[----:B------:R-:W2:Y:S01]  /*0460*/  @!P6 LDC.64 R14, c[0x0][0x380] ;  /* 0x0000e000ff0eeb82 */ /* 0x000ea20000000a00 */
[----:B0-----:R-:W-:-:S06]  /*0470*/  @!P3 IMAD.WIDE.U32 R10, R6, 0x4, R10 ;  /* 0x00000004060ab825 */ /* 0x001fcc00078e000a */
[----:B------:R0:W4:Y:S01]  /*0480*/  @!P3 LDG.E R11, desc[UR8][R10.64] ;  /* 0x000000080a0bb981 */ /* 0x000122000c1e1900 */
[----:B--2---:R-:W-:-:S06]  /*0490*/  @!P6 IMAD.WIDE.U32 R14, R25, 0x4, R14 ;  /* 0x00000004190ee825 */ /* 0x004fcc00078e000e */
[----:B------:R-:W2:Y:S01]  /*04a0*/  @!P6 LDG.E R15, desc[UR8][R14.64] ;  /* 0x000000080e0fe981 */ /* 0x000ea2000c1e1900 */
[----:B------:R-:W5:Y:S08]  /*04b0*/  @!P0 LDC R6, c[0x3][R5+0x4] ;  /* 0x00c0010005068b82 */ /* 0x000f700000000800 */
[----:B------:R-:W3:Y:S08]  /*04c0*/  @!P1 LDC R8, c[0x3][R5+0x8] ;  /* 0x00c0020005089b82 */ /* 0x000ef00000000800 */
[----:B------:R-:W3:Y:S08]  /*04d0*/  @!P2 LDC R9, c[0x3][R5+0xc] ;  /* 0x00c003000509ab82 */ /* 0x000ef00000000800 */
[----:B-1----:R-:W4:Y:S01]  /*04e0*/  @!P3 LDC R18, c[0x3][R5+0x10] ;  /* 0x00c004000512bb82 */ /* 0x002f220000000800 */
[----:B-----5:R-:W-:-:S07]  /*04f0*/  @!P0 IMAD R0, R23, R6, R0 ;  /* 0x0000000617008224 */ /* 0x020fce00078e0200 */
[----:B------:R-:W1:Y:S08]  /*0500*/  @!P5 LDC R20, c[0x3][R5+0x14] ;  /* 0x00c005000514db82 */ /* 0x000e700000000800 */
[----:B0-----:R-:W0:Y:S01]  /*0510*/  @!P4 LDC R10, c[0x3][R5+0x18] ;  /* 0x00c00600050acb82 */ /* 0x001e220000000800 */
[----:B---3--:R-:W-:Y:S02]  /*0520*/  @!P1 IMAD R0, R21, R8, R0 ;  /* 0x0000000815009224 */ /* 0x008fe400078e0200 */
[----:B------:R-:W-:-:S05]  /*0530*/  VIADD R7, R7, 0x8 ;  /* 0x0000000807077836 */ /* 0x000fca0000000000 */
[----:B------:R-:W2:Y:S01]  /*0540*/  @!P6 LDC R6, c[0x3][R5+0x1c] ;  /* 0x00c007000506eb82 */ /* 0x000ea20000000800 */
[----:B------:R-:W-:Y:S01]  /*0550*/  @!P2 IMAD R0, R19, R9, R0 ;  /* 0x000000091300a224 */ /* 0x000fe200078e0200 */
[----:B------:R-:W-:-:S03]  /*0560*/  ISETP.NE.AND P0, PT, R7, R3, PT ;  /* 0x000000030700720c */ /* 0x000fc60003f05270 */
[----:B----4-:R-:W-:-:S04]  /*0570*/  @!P3 IMAD R0, R11, R18, R0 ;  /* 0x000000120b00b224 */ /* 0x010fc800078e0200 */
[----:B-1----:R-:W-:-:S04]  /*0580*/  @!P5 IMAD R0, R13, R20, R0 ;  /* 0x000000140d00d224 */ /* 0x002fc800078e0200 */
[----:B0-----:R-:W-:-:S04]  /*0590*/  @!P4 IMAD R0, R17, R10, R0 ;  /* 0x0000000a1100c224 */ /* 0x001fc800078e0200 */
[----:B--2---:R-:W-:Y:S01]  /*05a0*/  @!P6 IMAD R0, R15, R6, R0 ;  /* 0x000000060f00e224 */ /* 0x004fe200078e0200 */
[----:B------:R-:W-:Y:S06]  /*05b0*/  @P0 BRA `(.L_x_2) ;  /* 0xfffffff800f00947 */ /* 0x000fec000383ffff */
.L_x_1:
[----:B------:R-:W-:Y:S05]  /*05c0*/  BRA.U !UP1, `(.L_x_0) ;  /* 0x0000000509387547 */ /* 0x000fea000b800000 */
[----:B------:R-:W0:Y:S01]  /*05d0*/  LDCU UR4, c[0x0][0x390] ;  /* 0x00007200ff0477ac */ /* 0x000e220008000800 */
[----:B------:R-:W-:Y:S02]  /*05e0*/  UISETP.GE.U32.AND UP0, UPT, UR6, 0x4, UPT ;  /* 0x000000040600788c */ /* 0x000fe4000bf06070 */
[----:B0-----:R-:W-:-:S04]  /*05f0*/  ULOP3.LUT UR5, UR4, 0x3, URZ, 0xc0, !UPT ;  /* 0x0000000304057892 */ /* 0x001fc8000f8ec0ff */
[----:B------:R-:W-:-:S03]  /*0600*/  UISETP.NE.AND UP1, UPT, UR5, URZ, UPT ;  /* 0x000000ff0500728c */ /* 0x000fc6000bf25270 */
[----:B------:R-:W-:Y:S08]  /*0610*/  BRA.U !UP0, `(.L_x_3) ;  /* 0x00000001088c7547 */ /* 0x000ff0000b800000 */
[----:B------:R-:W0:Y:S01]  /*0620*/  LDCU UR6, c[0x0][0x394] ;  /* 0x00007280ff0677ac */ /* 0x000e220008000800 */
[----:B------:R-:W-:-:S04]  /*0630*/  IADD3 R5, PT, PT, R4, R3, RZ ;  /* 0x0000000304057210 */ /* 0x000fc80007ffe0ff */
[C---:B------:R-:W-:Y:S01]  /*0640*/  IADD3 R17, PT, PT, R5.reuse, 0x2, RZ ;  /* 0x0000000205117810 */ /* 0x040fe20007ffe0ff */
[C---:B------:R-:W-:Y:S02]  /*0650*/  VIADD R15, R5.reuse, 0x1 ;  /* 0x00000001050f7836 */ /* 0x040fe40000000000 */
[C---:B------:R-:W-:Y:S01]  /*0660*/  VIADD R19, R5.reuse, 0x3 ;  /* 0x0000000305137836 */ /* 0x040fe20000000000 */
[----:B0-----:R-:W-:Y:S02]  /*0670*/  ISETP.GE.AND P0, PT, R5, UR6, PT ;  /* 0x0000000605007c0c */ /* 0x001fe4000bf06270 */
[----:B------:R-:W-:Y:S02]  /*0680*/  ISETP.GE.AND P1, PT, R15, UR6, PT ;  /* 0x000000060f007c0c */ /* 0x000fe4000bf26270 */
[----:B------:R-:W-:Y:S02]  /*0690*/  ISETP.LT.OR P0, PT, R5, RZ, P0 ;  /* 0x000000ff0500720c */ /* 0x000fe40000701670 */
[----:B------:R-:W-:-:S02]  /*06a0*/  ISETP.GE.AND P2, PT, R17, UR6, PT ;  /* 0x0000000611007c0c */ /* 0x000fc4000bf46270 */
[----:B------:R-:W-:Y:S02]  /*06b0*/  ISETP.LT.OR P1, PT, R15, RZ, P1 ;  /* 0x000000ff0f00720c */ /* 0x000fe40000f21670 */
[----:B------:R-:W-:Y:S02]  /*06c0*/  ISETP.GE.AND P3, PT, R19, UR6, PT ;  /* 0x0000000613007c0c */ /* 0x000fe4000bf66270 */
[----:B------:R-:W-:Y:S02]  /*06d0*/  ISETP.LT.OR P2, PT, R17, RZ, P2 ;  /* 0x000000ff1100720c */ /* 0x000fe40001741670 */
[----:B------:R-:W-:-:S03]  /*06e0*/  ISETP.LT.OR P3, PT, R19, RZ, P3 ;  /* 0x000000ff1300720c */ /* 0x000fc60001f61670 */
[----:B------:R-:W0:Y:S08]  /*06f0*/  @!P0 LDC.64 R10, c[0x0][0x380] ;  /* 0x0000e000ff0a8b82 */ /* 0x000e300000000a00 */
[----:B------:R-:W1:Y:S08]  /*0700*/  @!P1 LDC.64 R12, c[0x0][0x380] ;  /* 0x0000e000ff0c9b82 */ /* 0x000e700000000a00 */
[----:B------:R-:W2:Y:S08]  /*0710*/  @!P2 LDC.64 R8, c[0x0][0x380] ;  /* 0x0000e000ff08ab82 */ /* 0x000eb00000000a00 */
[----:B------:R-:W3:Y:S01]  /*0720*/  @!P3 LDC.64 R6, c[0x0][0x380] ;  /* 0x0000e000ff06bb82 */ /* 0x000ee20000000a00 */
[----:B0-----:R-:W-:-:S06]  /*0730*/  @!P0 IMAD.WIDE.U32 R10, R5, 0x4, R10 ;  /* 0x00000004050a8825 */ /* 0x001fcc00078e000a */
[----:B------:R-:W4:Y:S01]  /*0740*/  @!P0 LDG.E R11, desc[UR8][R10.64] ;  /* 0x000000080a0b8981 */ /* 0x000f22000c1e1900 */
[----:B-1----:R-:W-:-:S06]  /*0750*/  @!P1 IMAD.WIDE.U32 R12, R15, 0x4, R12 ;  /* 0x000000040f0c9825 */ /* 0x002fcc00078e000c */
[----:B------:R-:W5:Y:S01]  /*0760*/  @!P1 LDG.E R13, desc[UR8][R12.64] ;  /* 0x000000080c0d9981 */ /* 0x000f62000c1e1900 */
[----:B--2---:R-:W-:-:S06]  /*0770*/  @!P2 IMAD.WIDE.U32 R8, R17, 0x4, R8 ;  /* 0x000000041108a825 */ /* 0x004fcc00078e0008 */
[----:B------:R-:W2:Y:S01]  /*0780*/  @!P2 LDG.E R9, desc[UR8][R8.64] ;  /* 0x000000080809a981 */ /* 0x000ea2000c1e1900 */
[----:B---3--:R-:W-:-:S06]  /*0790*/  @!P3 IMAD.WIDE.U32 R6, R19, 0x4, R6 ;  /* 0x000000041306b825 */ /* 0x008fcc00078e0006 */
[----:B------:R-:W3:Y:S01]  /*07a0*/  @!P3 LDG.E R7, desc[UR8][R6.64] ;  /* 0x000000080607b981 */ /* 0x000ee2000c1e1900 */
[----:B------:R-:W-:-:S04]  /*07b0*/  SHF.L.U32 R5, R3, 0x2, RZ ;  /* 0x0000000203057819 */ /* 0x000fc800000006ff */
[----:B------:R-:W4:Y:S08]  /*07c0*/  @!P0 LDC R14, c[0x3][R5] ;  /* 0x00c00000050e8b82 */ /* 0x000f300000000800 */
[----:B------:R-:W5:Y:S08]  /*07d0*/  @!P1 LDC R15, c[0x3][R5+0x4] ;  /* 0x00c00100050f9b82 */ /* 0x000f700000000800 */
[----:B------:R-:W2:Y:S08]  /*07e0*/  @!P2 LDC R16, c[0x3][R5+0x8] ;  /* 0x00c002000510ab82 */ /* 0x000eb00000000800 */
[----:B------:R-:W3:Y:S01]  /*07f0*/  @!P3 LDC R17, c[0x3][R5+0xc] ;  /* 0x00c003000511bb82 */ /* 0x000ee20000000800 */
[----:B------:R-:W-:-:S02]  /*0800*/  VIADD R3, R3, 0x4 ;  /* 0x0000000403037836 */ /* 0x000fc40000000000 */
[----:B----4-:R-:W-:-:S04]  /*0810*/  @!P0 IMAD R0, R11, R14, R0 ;  /* 0x0000000e0b008224 */ /* 0x010fc800078e0200 */
[----:B-----5:R-:W-:-:S04]  /*0820*/  @!P1 IMAD R0, R13, R15, R0 ;  /* 0x0000000f0d009224 */ /* 0x020fc800078e0200 */
[----:B--2---:R-:W-:-:S04]  /*0830*/  @!P2 IMAD R0, R9, R16, R0 ;  /* 0x000000100900a224 */ /* 0x004fc800078e0200 */
[----:B---3--:R-:W-:-:S07]  /*0840*/  @!P3 IMAD R0, R7, R17, R0 ;  /* 0x000000110700b224 */ /* 0x008fce00078e0200 */
.L_x_3:
[----:B------:R-:W-:Y:S05]  /*0850*/  BRA.U !UP1, `(.L_x_0) ;  /* 0x0000000109947547 */ /* 0x000fea000b800000 */
[----:B------:R-:W-:Y:S02]  /*0860*/  UISETP.NE.AND UP0, UPT, UR5, 0x1, UPT ;  /* 0x000000010500788c */ /* 0x000fe4000bf05270 */
[----:B------:R-:W-:-:S04]  /*0870*/  ULOP3.LUT UR4, UR4, 0x1, URZ, 0xc0, !UPT ;  /* 0x0000000104047892 */ /* 0x000fc8000f8ec0ff */
[----:B------:R-:W-:-:S03]  /*0880*/  UISETP.NE.U32.AND UP1, UPT, UR4, 0x1, UPT ;  /* 0x000000010400788c */ /* 0x000fc6000bf25070 */
[----:B------:R-:W-:Y:S08]  /*0890*/  BRA.U !UP0, `(.L_x_4) ;  /* 0x00000001084c7547 */ /* 0x000ff0000b800000 */
[----:B------:R-:W0:Y:S01]  /*08a0*/  LDCU UR4, c[0x0][0x394] ;  /* 0x00007280ff0477ac */ /* 0x000e220008000800 */
[----:B------:R-:W-:-:S05]  /*08b0*/  IADD3 R11, PT, PT, R4, R3, RZ ;  /* 0x00000003040b7210 */ /* 0x000fca0007ffe0ff */
[C---:B------:R-:W-:Y:S01]  /*08c0*/  VIADD R5, R11.reuse, 0x1 ;  /* 0x000000010b057836 */ /* 0x040fe20000000000 */
[----:B0-----:R-:W-:-:S04]  /*08d0*/  ISETP.GE.AND P0, PT, R11, UR4, PT ;  /* 0x000000040b007c0c */ /* 0x001fc8000bf06270 */
[----:B------:R-:W-:Y:S02]  /*08e0*/  ISETP.GE.AND P1, PT, R5, UR4, PT ;  /* 0x0000000405007c0c */ /* 0x000fe4000bf26270 */
[----:B------:R-:W-:Y:S02]  /*08f0*/  ISETP.LT.OR P0, PT, R11, RZ, P0 ;  /* 0x000000ff0b00720c */ /* 0x000fe40000701670 */
[----:B------:R-:W-:-:S11]  /*0900*/  ISETP.LT.OR P1, PT, R5, RZ, P1 ;  /* 0x000000ff0500720c */ /* 0x000fd60000f21670 */
[----:B------:R-:W0:Y:S08]  /*0910*/  @!P0 LDC.64 R6, c[0x0][0x380] ;  /* 0x0000e000ff068b82 */ /* 0x000e300000000a00 */
[----:B------:R-:W1:Y:S01]  /*0920*/  @!P1 LDC.64 R8, c[0x0][0x380] ;  /* 0x0000e000ff089b82 */ /* 0x000e620000000a00 */
[----:B0-----:R-:W-:-:S06]  /*0930*/  @!P0 IMAD.WIDE.U32 R6, R11, 0x4, R6 ;  /* 0x000000040b068825 */ /* 0x001fcc00078e0006 */
[----:B------:R-:W2:Y:S01]  /*0940*/  @!P0 LDG.E R7, desc[UR8][R6.64] ;  /* 0x0000000806078981 */ /* 0x000ea2000c1e1900 */
[----:B-1----:R-:W-:-:S06]  /*0950*/  @!P1 IMAD.WIDE.U32 R8, R5, 0x4, R8 ;  /* 0x0000000405089825 */ /* 0x002fcc00078e0008 */
[----:B------:R-:W3:Y:S01]  /*0960*/  @!P1 LDG.E R9, desc[UR8][R8.64] ;  /* 0x0000000808099981 */ /* 0x000ee2000c1e1900 */
[----:B------:R-:W-:-:S04]  /*0970*/  SHF.L.U32 R11, R3, 0x2, RZ ;  /* 0x00000002030b7819 */ /* 0x000fc800000006ff */
[----:B------:R-:W2:Y:S08]  /*0980*/  @!P0 LDC R5, c[0x3][R11] ;  /* 0x00c000000b058b82 */ /* 0x000eb00000000800 */
[----:B------:R-:W3:Y:S01]  /*0990*/  @!P1 LDC R10, c[0x3][R11+0x4] ;  /* 0x00c001000b0a9b82 */ /* 0x000ee20000000800 */
[----:B------:R-:W-:Y:S02]  /*09a0*/  VIADD R3, R3, 0x2 ;  /* 0x0000000203037836 */ /* 0x000fe40000000000 */
[----:B--2---:R-:W-:-:S04]  /*09b0*/  @!P0 IMAD R0, R7, R5, R0 ;  /* 0x0000000507008224 */ /* 0x004fc800078e0200 */
[----:B---3--:R-:W-:-:S07]  /*09c0*/  @!P1 IMAD R0, R9, R10, R0 ;  /* 0x0000000a09009224 */ /* 0x008fce00078e0200 */
.L_x_4:
[----:B------:R-:W-:Y:S05]  /*09d0*/  BRA.U UP1, `(.L_x_0) ;  /* 0x0000000101347547 */ /* 0x000fea000b800000 */
[----:B------:R-:W0:Y:S01]  /*09e0*/  LDCU UR4, c[0x0][0x394] ;  /* 0x00007280ff0477ac */ /* 0x000e220008000800 */
[----:B------:R-:W-:Y:S01]  /*09f0*/  IADD3 R7, PT, PT, R4, R3, RZ ;  /* 0x0000000304077210 */ /* 0x000fe20007ffe0ff */
[----:B------:R-:W-:Y:S03]  /*0a00*/  BSSY.RECONVERGENT B0, `(.L_x_0) ;  /* 0x000000a000007945 */ /* 0x000fe60003800200 */
[----:B0-----:R-:W-:-:S04]  /*0a10*/  ISETP.GE.AND P0, PT, R7, UR4, PT ;  /* 0x0000000407007c0c */ /* 0x001fc8000bf06270 */
[----:B------:R-:W-:-:S13]  /*0a20*/  ISETP.LT.OR P0, PT, R7, RZ, P0 ;  /* 0x000000ff0700720c */ /* 0x000fda0000701670 */
[----:B------:R-:W-:Y:S05]  /*0a30*/  @P0 BRA `(.L_x_5) ;  /* 0x0000000000180947 */ /* 0x000fea0003800000 */
[----:B------:R-:W0:Y:S02]  /*0a40*/  LDC.64 R4, c[0x0][0x380] ;  /* 0x0000e000ff047b82 */ /* 0x000e240000000a00 */
[----:B0-----:R-:W-:-:S06]  /*0a50*/  IMAD.WIDE.U32 R4, R7, 0x4, R4 ;  /* 0x0000000407047825 */ /* 0x001fcc00078e0004 */
[----:B------:R-:W2:Y:S01]  /*0a60*/  LDG.E R5, desc[UR8][R4.64] ;  /* 0x0000000804057981 */ /* 0x000ea2000c1e1900 */
[----:B------:R-:W-:-:S06]  /*0a70*/  IMAD.SHL.U32 R3, R3, 0x4, RZ ;  /* 0x0000000403037824 */ /* 0x000fcc00078e00ff */
[----:B------:R-:W2:Y:S02]  /*0a80*/  LDC R3, c[0x3][R3] ;  /* 0x00c0000003037b82 */ /* 0x000ea40000000800 */
[----:B--2---:R-:W-:-:S07]  /*0a90*/  IMAD R0, R5, R3, R0 ;  /* 0x0000000305007224 */ /* 0x004fce00078e0200 */
.L_x_5:
[----:B------:R-:W-:Y:S05]  /*0aa0*/  BSYNC.RECONVERGENT B0 ;  /* 0x0000000000007941 */ /* 0x000fea0003800200 */
.L_x_0:
[----:B------:R-:W0:Y:S02]  /*0ab0*/  LDC.64 R4, c[0x0][0x388] ;  /* 0x0000e200ff047b82 */ /* 0x000e240000000a00 */
[----:B0-----:R-:W-:-:S05]  /*0ac0*/  IMAD.WIDE R2, R2, 0x4, R4 ;  /* 0x0000000402027825 */ /* 0x001fca00078e0204 */
[----:B------:R-:W-:Y:S01]  /*0ad0*/  STG.E desc[UR8][R2.64], R0 ;  /* 0x0000000002007986 */ /* 0x000fe2000c101908 */
[----:B------:R-:W-:Y:S05]  /*0ae0*/  EXIT ;  /* 0x000000000000794d */ /* 0x000fea0003800000 */
.L_x_6:
[----:B------:R-:W-:-:S00]  /*0af0*/  BRA `(.L_x_6) ;  /* 0xfffffffc00fc7947 */ /* 0x000fc0000383ffff */
[----:B------:R-:W-:-:S00]  /*0b00*/  NOP ;  /* 0x0000000000007918 */ /* 0x000fc00000000000 */
[----:B------:R-:W-:-:S00]  /*0b10*/  NOP ;  /* 0x0000000000007918 */ /* 0x000fc00000000000 */
[----:B------:R-:W-:-:S00]  /*0b20*/  NOP ;  /* 0x0000000000007918 */ /* 0x000fc00000000000 */
[----:B------:R-:W-:-:S00]  /*0b30*/  NOP ;  /* 0x0000000000007918 */ /* 0x000fc00000000000 */
[----:B------:R-:W-:-:S00]  /*0b40*/  NOP ;  /* 0x0000000000007918 */ /* 0x000fc00000000000 */
[----:B------:R-:W-:-:S00]  /*0b50*/  NOP ;  /* 0x0000000000007918 */ /* 0x000fc00000000000 */
[----:B------:R-:W-:-:S00]  /*0b60*/  NOP ;  /* 0x0000000000007918 */ /* 0x000fc00000000000 */
[----:B------:R-:W-:-:S00]  /*0b70*/  NOP ;  /* 0x0000000000007918 */ /* 0x000fc00000000000 */
.L_x_26:


//--------------------- .text._Z21KernelConvolutionTilePiS_ii --------------------------
	.section	.text._Z21KernelConvolutionTilePiS_ii,"ax",@progbits
	.align	128
        .global         _Z21KernelConvolutionTilePiS_ii
        .type           _Z21KernelConvolutionTilePiS_ii,@function
        .size           _Z21KernelConvolutionTilePiS_ii,(.L_x_27 - _Z21KernelConvolutionTilePiS_ii)
        .other          _Z21KernelConvolutionTilePiS_ii,@"STO_CUDA_ENTRY STV_DEFAULT"
_Z21KernelConvolutionTilePiS_ii:
.text._Z21KernelConvolutionTilePiS_ii:
[----:B------:R-:W-:Y:S01]  /*0000*/  LDC R1, c[0x0][0x37c] ;  /* 0x0000df00ff017b82 */ /* 0x000fe20000000800 */
[----:B------:R-:W0:Y:S07]  /*0010*/  S2R R2, SR_TID.X ;  /* 0x0000000000027919 */ /* 0x000e2e0000002100 */
[----:B------:R-:W0:Y:S01]  /*0020*/  S2UR UR6, SR_CTAID.X ;  /* 0x00000000000679c3 */ /* 0x000e220000002500 */
[----:B------:R-:W1:Y:S01]  /*0030*/  LDCU UR7, c[0x0][0x394] ;  /* 0x00007280ff0777ac */ /* 0x000e620008000800 */
[----:B------:R-:W2:Y:S06]  /*0040*/  LDCU.64 UR10, c[0x0][0x358] ;  /* 0x00006b00ff0a77ac */ /* 0x000eac0008000a00 */
[----:B------:R-:W0:Y:S08]  /*0050*/  LDC R11, c[0x0][0x360] ;  /* 0x0000d800ff0b7b82 */ /* 0x000e300000000800 */
[----:B------:R-:W3:Y:S01]  /*0060*/  LDC R3, c[0x0][0x390] ;  /* 0x0000e400ff037b82 */ /* 0x000ee20000000800 */
[----:B0-----:R-:W-:-:S05]  /*0070*/  IMAD R0, R11, UR6, R2 ;  /* 0x000000060b007c24 */ /* 0x001fca000f8e0202 */
[----:B-1----:R-:W-:-:S13]  /*0080*/  ISETP.GE.AND P0, PT, R0, UR7, PT ;  /* 0x0000000700007c0c */ /* 0x002fda000bf06270 */
[----:B------:R-:W0:Y:S02]  /*0090*/  @!P0 LDC.64 R4, c[0x0][0x380] ;  /* 0x0000e000ff048b82 */ /* 0x000e240000000a00 */
[----:B0-----:R-:W-:-:S05]  /*00a0*/  @!P0 IMAD.WIDE R4, R0, 0x4, R4 ;  /* 0x0000000400048825 */ /* 0x001fca00078e0204 */
[----:B--2---:R0:W5:Y:S01]  /*00b0*/  @!P0 LDG.E R10, desc[UR10][R4.64] ;  /* 0x0000000a040a8981 */ /* 0x004162000c1e1900 */
[----:B---3--:R-:W-:Y:S01]  /*00c0*/  LEA.HI R6, R3, R3, RZ, 0x1 ;  /* 0x0000000303067211 */ /* 0x008fe200078f08ff */
[----:B------:R-:W-:Y:S03]  /*00d0*/  BSSY.RECONVERGENT B0, `(.L_x_7) ;  /* 0x0000012000007945 */ /* 0x000fe60003800200 */
[----:B------:R-:W-:-:S05]  /*00e0*/  SHF.R.S32.HI R7, RZ, 0x1, R6 ;  /* 0x00000001ff077819 */ /* 0x000fca0000011406 */
[----:B------:R-:W-:-:S05]  /*00f0*/  IMAD.IADD R9, R11, 0x1, -R7 ;  /* 0x000000010b097824 */ /* 0x000fca00078e0a07 */
[----:B------:R-:W-:-:S13]  /*0100*/  ISETP.GE.U32.AND P1, PT, R2, R9, PT ;  /* 0x000000090200720c */ /* 0x000fda0003f26070 */
[----:B0-----:R-:W-:Y:S05]  /*0110*/  @!P1 BRA `(.L_x_8) ;  /* 0x0000000000349947 */ /* 0x001fea0003800000 */
[----:B------:R-:W-:Y:S02]  /*0120*/  IMAD R5, R11, UR6, -R11 ;  /* 0x000000060b057c24 */ /* 0x000fe4000f8e0a0b */
[----:B------:R-:W-:-:S03]  /*0130*/  IMAD.MOV.U32 R6, RZ, RZ, RZ ;  /* 0x000000ffff067224 */ /* 0x000fc600078e00ff */
[----:B------:R-:W-:-:S04]  /*0140*/  IADD3 R9, PT, PT, R5, R2, RZ ;  /* 0x0000000205097210 */ /* 0x000fc80007ffe0ff */
[----:B------:R-:W-:-:S13]  /*0150*/  ISETP.GE.AND P1, PT, R9, RZ, PT ;  /* 0x000000ff0900720c */ /* 0x000fda0003f26270 */
[----:B------:R-:W0:Y:S02]  /*0160*/  @P1 LDC.64 R4, c[0x0][0x380] ;  /* 0x0000e000ff041b82 */ /* 0x000e240000000a00 */
[----:B0-----:R-:W-:-:S05]  /*0170*/  @P1 IMAD.WIDE.U32 R4, R9, 0x4, R4 ;  /* 0x0000000409041825 */ /* 0x001fca00078e0004 */
[----:B------:R-:W2:Y:S01]  /*0180*/  @P1 LDG.E R6, desc[UR10][R4.64] ;  /* 0x0000000a04061981 */ /* 0x000ea2000c1e1900 */
[----:B------:R-:W0:Y:S01]  /*0190*/  S2UR UR5, SR_CgaCtaId ;  /* 0x00000000000579c3 */ /* 0x000e220000008800 */
[----:B------:R-:W-:Y:S01]  /*01a0*/  UMOV UR4, 0x400 ;  /* 0x0000040000047882 */ /* 0x000fe20000000000 */
[----:B------:R-:W-:Y:S01]  /*01b0*/  IADD3 R8, PT, PT, R7, R2, -R11 ;  /* 0x0000000207087210 */ /* 0x000fe20007ffe80b */
[----:B0-----:R-:W-:-:S06]  /*01c0*/  ULEA UR4, UR5, UR4, 0x18 ;  /* 0x0000000405047291 */ /* 0x001fcc000f8ec0ff */
[----:B------:R-:W-:-:S05]  /*01d0*/  LEA R9, R8, UR4, 0x2 ;  /* 0x0000000408097c11 */ /* 0x000fca000f8e10ff */
[----:B--2---:R0:W-:Y:S02]  /*01e0*/  STS [R9], R6 ;  /* 0x0000000609007388 */ /* 0x0041e40000000800 */
.L_x_8:
[----:B------:R-:W-:Y:S05]  /*01f0*/  BSYNC.RECONVERGENT B0 ;  /* 0x0000000000007941 */ /* 0x000fea0003800200 */
.L_x_7:
[----:B------:R-:W1:Y:S01]  /*0200*/  S2UR UR5, SR_CgaCtaId ;  /* 0x00000000000579c3 */ /* 0x000e620000008800 */
[----:B------:R-:W-:Y:S01]  /*0210*/  UMOV UR4, 0x400 ;  /* 0x0000040000047882 */ /* 0x000fe20000000000 */
[----:B------:R-:W-:Y:S01]  /*0220*/  IADD3 R4, PT, PT, R7, R2, RZ ;  /* 0x0000000207047210 */ /* 0x000fe20007ffe0ff */
[----:B------:R-:W-:Y:S01]  /*0230*/  BSSY.RECONVERGENT B0, `(.L_x_9) ;  /* 0x0000016000007945 */ /* 0x000fe20003800200 */
[----:B-1----:R-:W-:-:S06]  /*0240*/  ULEA UR4, UR5, UR4, 0x18 ;  /* 0x0000000405047291 */ /* 0x002fcc000f8ec0ff */
[----:B------:R-:W-:-:S05]  /*0250*/  @!P0 IMAD.U32 R5, RZ, RZ, UR4 ;  /* 0x00000004ff058e24 */ /* 0x000fca000f8e00ff */
[----:B0-----:R-:W-:Y:S01]  /*0260*/  @!P0 LEA R9, R4, R5, 0x2 ;  /* 0x0000000504098211 */ /* 0x001fe200078e10ff */
[----:B------:R-:W-:-:S04]  /*0270*/  @P0 IMAD.U32 R5, RZ, RZ, UR4 ;  /* 0x00000004ff050e24 */ /* 0x000fc8000f8e00ff */
[----:B-----5:R0:W-:Y:S01]  /*0280*/  @!P0 STS [R9], R10 ;  /* 0x0000000a09008388 */ /* 0x0201e20000000800 */
[----:B------:R-:W-:-:S05]  /*0290*/  @P0 LEA R4, R4, R5, 0x2 ;  /* 0x0000000504040211 */ /* 0x000fca00078e10ff */
[----:B------:R0:W-:Y:S01]  /*02a0*/  @P0 STS [R4], RZ ;  /* 0x000000ff04000388 */ /* 0x0001e20000000800 */
[----:B------:R-:W-:-:S13]  /*02b0*/  ISETP.GE.U32.AND P0, PT, R2, R7, PT ;  /* 0x000000070200720c */ /* 0x000fda0003f06070 */
[----:B0-----:R-:W-:Y:S05]  /*02c0*/  @P0 BRA `(.L_x_10) ;  /* 0x0000000000300947 */ /* 0x001fea0003800000 */
[--C-:B------:R-:W-:Y:S01]  /*02d0*/  IMAD.IADD R9, R0, 0x1, R11.reuse ;  /* 0x0000000100097824 */ /* 0x100fe200078e020b */
[----:B------:R-:W-:Y:S01]  /*02e0*/  IADD3 R4, PT, PT, R7, R2, R11 ;  /* 0x0000000207047210 */ /* 0x000fe20007ffe00b */
[----:B------:R-:W-:Y:S01]  /*02f0*/  BSSY.RECONVERGENT B1, `(.L_x_11) ;  /* 0x0000008000017945 */ /* 0x000fe20003800200 */
[----:B------:R-:W-:Y:S02]  /*0300*/  IMAD.MOV.U32 R6, RZ, RZ, RZ ;  /* 0x000000ffff067224 */ /* 0x000fe400078e00ff */
[----:B------:R-:W-:Y:S02]  /*0310*/  ISETP.GE.AND P0, PT, R9, UR7, PT ;  /* 0x0000000709007c0c */ /* 0x000fe4000bf06270 */
[----:B------:R-:W-:-:S11]  /*0320*/  LEA R11, R4, R5, 0x2 ;  /* 0x00000005040b7211 */ /* 0x000fd600078e10ff */
[----:B------:R-:W-:Y:S05]  /*0330*/  @P0 BRA `(.L_x_12) ;  /* 0x00000000000c0947 */ /* 0x000fea0003800000 */
[----:B------:R-:W0:Y:S02]  /*0340*/  LDC.64 R6, c[0x0][0x380] ;  /* 0x0000e000ff067b82 */ /* 0x000e240000000a00 */
[----:B0-----:R-:W-:-:S06]  /*0350*/  IMAD.WIDE R6, R9, 0x4, R6 ;  /* 0x0000000409067825 */ /* 0x001fcc00078e0206 */
[----:B------:R0:W5:Y:S02]  /*0360*/  LDG.E R6, desc[UR10][R6.64] ;  /* 0x0000000a06067981 */ /* 0x000164000c1e1900 */
.L_x_12:
[----:B------:R-:W-:Y:S05]  /*0370*/  BSYNC.RECONVERGENT B1 ;  /* 0x0000000000017941 */ /* 0x000fea0003800200 */
.L_x_11:
[----:B-----5:R1:W-:Y:S02]  /*0380*/  STS [R11], R6 ;  /* 0x000000060b007388 */ /* 0x0203e40000000800 */
.L_x_10:
[----:B------:R-:W-:Y:S05]  /*0390*/  BSYNC.RECONVERGENT B0 ;  /* 0x0000000000007941 */ /* 0x000fea0003800200 */
.L_x_9:
[----:B------:R-:W-:Y:S01]  /*03a0*/  BAR.SYNC.DEFER_BLOCKING 0x0 ;  /* 0x0000000000007b1d */ /* 0x000fe20000010000 */
[----:B------:R-:W-:Y:S01]  /*03b0*/  ISETP.GE.AND P0, PT, R3, 0x1, PT ;  /* 0x000000010300780c */ /* 0x000fe20003f06270 */
[----:B------:R-:W-:-:S12]  /*03c0*/  HFMA2 R9, -RZ, RZ, 0, 0 ;  /* 0x00000000ff097431 */ /* 0x000fd800000001ff */
[----:B------:R-:W-:Y:S05]  /*03d0*/  @!P0 BRA `(.L_x_13) ;  /* 0x0000000400308947 */ /* 0x000fea0003800000 */
[C---:B------:R-:W-:Y:S01]  /*03e0*/  ISETP.GE.U32.AND P1, PT, R3.reuse, 0x8, PT ;  /* 0x000000080300780c */ /* 0x040fe20003f26070 */
[----:B0-----:R-:W-:Y:S01]  /*03f0*/  IMAD.MOV.U32 R7, RZ, RZ, RZ ;  /* 0x000000ffff077224 */ /* 0x001fe200078e00ff */
[----:B------:R-:W-:Y:S02]  /*0400*/  LOP3.LUT R10, R3, 0x7, RZ, 0xc0, !PT ;  /* 0x00000007030a7812 */ /* 0x000fe400078ec0ff */
[----:B------:R-:W-:Y:S02]  /*0410*/  MOV R9, RZ ;  /* 0x000000ff00097202 */ /* 0x000fe40000000f00 */
[----:B------:R-:W-:-:S07]  /*0420*/  ISETP.NE.AND P0, PT, R10, RZ, PT ;  /* 0x000000ff0a00720c */ /* 0x000fce0003f05270 */
[----:B------:R-:W-:Y:S06]  /*0430*/  @!P1 BRA `(.L_x_14) ;  /* 0x00000000007c9947 */ /* 0x000fec0003800000 */
[----:B------:R-:W-:Y:S01]  /*0440*/  IMAD R4, R2, 0x4, R5 ;  /* 0x0000000402047824 */ /* 0x000fe200078e0205 */
[----:B------:R-:W-:Y:S01]  /*0450*/  LOP3.LUT R7, R3, 0x7ffffff8, RZ, 0xc0, !PT ;  /* 0x7ffffff803077812 */ /* 0x000fe200078ec0ff */
[----:B------:R-:W-:Y:S01]  /*0460*/  UMOV UR12, 0x10 ;  /* 0x00000010000c7882 */ /* 0x000fe20000000000 */
[----:B------:R-:W-:Y:S01]  /*0470*/  MOV R9, RZ ;  /* 0x000000ff00097202 */ /* 0x000fe20000000f00 */
[----:B-1----:R-:W-:Y:S01]  /*0480*/  VIADD R6, R4, 0x10 ;  /* 0x0000001004067836 */ /* 0x002fe20000000000 */
[----:B------:R-:W-:-:S07]  /*0490*/  IADD3 R4, PT, PT, -R7, RZ, RZ ;  /* 0x000000ff07047210 */ /* 0x000fce0007ffe1ff */
.L_x_15:
[----:B------:R-:W0:Y:S01]  /*04a0*/  LDS R8, [R6+-0x10] ;  /* 0xfffff00006087984 */ /* 0x000e220000000800 */
[----:B------:R-:W0:Y:S01]  /*04b0*/  LDCU.64 UR4, c[0x3][UR12+-0x10] ;  /* 0x00fffe000c0477ac */ /* 0x000e220008000a00 */
[----:B------:R-:W-:Y:S02]  /*04c0*/  VIADD R4, R4, 0x8 ;  /* 0x0000000804047836 */ /* 0x000fe40000000000 */
[----:B------:R-:W1:Y:S01]  /*04d0*/  LDS R11, [R6+-0xc] ;  /* 0xfffff400060b7984 */ /* 0x000e620000000800 */
[----:B------:R-:W2:Y:S02]  /*04e0*/  LDCU.64 UR6, c[0x3][UR12+-0x8] ;  /* 0x00ffff000c0677ac */ /* 0x000ea40008000a00 */
[----:B------:R-:W-:Y:S01]  /*04f0*/  ISETP.NE.AND P1, PT, R4, RZ, PT ;  /* 0x000000ff0400720c */ /* 0x000fe20003f25270 */
[----:B------:R-:W2:Y:S01]  /*0500*/  LDS R13, [R6+-0x8] ;  /* 0xfffff800060d7984 */ /* 0x000ea20000000800 */
[----:B------:R-:W3:Y:S03]  /*0510*/  LDCU.64 UR8, c[0x3][UR12] ;  /* 0x00c000000c0877ac */ /* 0x000ee60008000a00 */
[----:B------:R-:W4:Y:S04]  /*0520*/  LDS R15, [R6+-0x4] ;  /* 0xfffffc00060f7984 */ /* 0x000f280000000800 */
[----:B------:R-:W3:Y:S04]  /*0530*/  LDS R17, [R6] ;  /* 0x0000000006117984 */ /* 0x000ee80000000800 */
[----:B------:R-:W5:Y:S04]  /*0540*/  LDS R19, [R6+0x4] ;  /* 0x0000040006137984 */ /* 0x000f680000000800 */
[----:B------:R-:W5:Y:S04]  /*0550*/  LDS R21, [R6+0x8] ;  /* 0x0000080006157984 */ /* 0x000f680000000800 */
[----:B------:R0:W5:Y:S02]  /*0560*/  LDS R23, [R6+0xc] ;  /* 0x00000c0006177984 */ /* 0x0001640000000800 */
[----:B0-----:R-:W-:Y:S01]  /*0570*/  IADD3 R6, PT, PT, R6, 0x20, RZ ;  /* 0x0000002006067810 */ /* 0x001fe20007ffe0ff */
[----:B------:R-:W-:-:S04]  /*0580*/  IMAD R8, R8, UR4, R9 ;  /* 0x0000000408087c24 */ /* 0x000fc8000f8e0209 */
[----:B-1----:R-:W-:Y:S01]  /*0590*/  IMAD R8, R11, UR5, R8 ;  /* 0x000000050b087c24 */ /* 0x002fe2000f8e0208 */
[----:B------:R-:W0:Y:S03]  /*05a0*/  LDCU.64 UR4, c[0x3][UR12+0x8] ;  /* 0x00c001000c0477ac */ /* 0x000e260008000a00 */
[----:B--2---:R-:W-:Y:S01]  /*05b0*/  IMAD R8, R13, UR6, R8 ;  /* 0x000000060d087c24 */ /* 0x004fe2000f8e0208 */
[----:B------:R-:W-:-:S03]  /*05c0*/  UIADD3 UR12, UPT, UPT, UR12, 0x20, URZ ;  /* 0x000000200c0c7890 */ /* 0x000fc6000fffe0ff */
[----:B----4-:R-:W-:-:S04]  /*05d0*/  IMAD R8, R15, UR7, R8 ;  /* 0x000000070f087c24 */ /* 0x010fc8000f8e0208 */
[----:B---3--:R-:W-:-:S04]  /*05e0*/  IMAD R8, R17, UR8, R8 ;  /* 0x0000000811087c24 */ /* 0x008fc8000f8e0208 */
[----:B-----5:R-:W-:-:S04]  /*05f0*/  IMAD R8, R19, UR9, R8 ;  /* 0x0000000913087c24 */ /* 0x020fc8000f8e0208 */
[----:B0-----:R-:W-:-:S04]  /*0600*/  IMAD R8, R21, UR4, R8 ;  /* 0x0000000415087c24 */ /* 0x001fc8000f8e0208 */
[----:B------:R-:W-:Y:S01]  /*0610*/  IMAD R9, R23, UR5, R8 ;  /* 0x0000000517097c24 */ /* 0x000fe2000f8e0208 */
[----:B------:R-:W-:Y:S06]  /*0620*/  @P1 BRA `(.L_x_15) ;  /* 0xfffffffc009c1947 */ /* 0x000fec000383ffff */
.L_x_14:
[----:B------:R-:W-:Y:S05]  /*0630*/  @!P0 BRA `(.L_x_13) ;  /* 0x0000000000988947 */ /* 0x000fea0003800000 */
[----:B------:R-:W-:Y:S02]  /*0640*/  ISETP.GE.U32.AND P0, PT, R10, 0x4, PT ;  /* 0x000000040a00780c */ /* 0x000fe40003f06070 */
[----:B------:R-:W-:-:S04]  /*0650*/  LOP3.LUT R17, R3, 0x3, RZ, 0xc0, !PT ;  /* 0x0000000303117812 */ /* 0x000fc800078ec0ff */
[----:B------:R-:W-:-:S07]  /*0660*/  ISETP.NE.AND P1, PT, R17, RZ, PT ;  /* 0x000000ff1100720c */ /* 0x000fce0003f25270 */
[----:B------:R-:W-:Y:S06]  /*0670*/  @!P0 BRA `(.L_x_16) ;  /* 0x0000000000388947 */ /* 0x000fec0003800000 */
[C---:B------:R-:W-:Y:S02]  /*0680*/  IMAD.IADD R4, R7.reuse, 0x1, R2 ;  /* 0x0000000107047824 */ /* 0x040fe400078e0202 */
[C---:B------:R-:W-:Y:S01]  /*0690*/  IMAD.SHL.U32 R8, R7.reuse, 0x4, RZ ;  /* 0x0000000407087824 */ /* 0x040fe200078e00ff */
[----:B------:R-:W-:Y:S02]  /*06a0*/  IADD3 R7, PT, PT, R7, 0x4, RZ ;  /* 0x0000000407077810 */ /* 0x000fe40007ffe0ff */
[----:B------:R-:W-:Y:S01]  /*06b0*/  LEA R4, R4, R5, 0x2 ;  /* 0x0000000504047211 */ /* 0x000fe200078e10ff */
[----:B------:R-:W0:Y:S04]  /*06c0*/  LDC.64 R12, c[0x3][R8] ;  /* 0x00c00000080c7b82 */ /* 0x000e280000000a00 */
[----:B-1----:R-:W0:Y:S04]  /*06d0*/  LDS R6, [R4] ;  /* 0x0000000004067984 */ /* 0x002e280000000800 */
[----:B------:R-:W1:Y:S01]  /*06e0*/  LDS R14, [R4+0x4] ;  /* 0x00000400040e7984 */ /* 0x000e620000000800 */
[----:B------:R-:W2:Y:S03]  /*06f0*/  LDC.64 R10, c[0x3][R8+0x8] ;  /* 0x00c00200080a7b82 */ /* 0x000ea60000000a00 */
[----:B------:R-:W2:Y:S04]  /*0700*/  LDS R15, [R4+0x8] ;  /* 0x00000800040f7984 */ /* 0x000ea80000000800 */
[----:B------:R-:W3:Y:S01]  /*0710*/  LDS R16, [R4+0xc] ;  /* 0x00000c0004107984 */ /* 0x000ee20000000800 */
[----:B0-----:R-:W-:-:S04]  /*0720*/  IMAD R6, R6, R12, R9 ;  /* 0x0000000c06067224 */ /* 0x001fc800078e0209 */
[----:B-1----:R-:W-:-:S04]  /*0730*/  IMAD R13, R14, R13, R6 ;  /* 0x0000000d0e0d7224 */ /* 0x002fc800078e0206 */
[----:B--2---:R-:W-:-:S04]  /*0740*/  IMAD R10, R15, R10, R13 ;  /* 0x0000000a0f0a7224 */ /* 0x004fc800078e020d */
[----:B---3--:R-:W-:-:S07]  /*0750*/  IMAD R9, R16, R11, R10 ;  /* 0x0000000b10097224 */ /* 0x008fce00078e020a */
.L_x_16:
[----:B------:R-:W-:Y:S05]  /*0760*/  @!P1 BRA `(.L_x_13) ;  /* 0x00000000004c9947 */ /* 0x000fea0003800000 */
[----:B------:R-:W-:Y:S02]  /*0770*/  ISETP.NE.AND P0, PT, R17, 0x1, PT ;  /* 0x000000011100780c */ /* 0x000fe40003f05270 */
[----:B------:R-:W-:-:S04]  /*0780*/  LOP3.LUT R3, R3, 0x1, RZ, 0xc0, !PT ;  /* 0x0000000103037812 */ /* 0x000fc800078ec0ff */
[----:B------:R-:W-:-:S07]  /*0790*/  ISETP.NE.U32.AND P1, PT, R3, 0x1, PT ;  /* 0x000000010300780c */ /* 0x000fce0003f25070 */
[----:B------:R-:W-:Y:S06]  /*07a0*/  @!P0 BRA `(.L_x_17) ;  /* 0x0000000000248947 */ /* 0x000fec0003800000 */
[C---:B------:R-:W-:Y:S02]  /*07b0*/  IMAD.IADD R4, R7.reuse, 0x1, R2 ;  /* 0x0000000107047824 */ /* 0x040fe400078e0202 */
[C---:B-1----:R-:W-:Y:S01]  /*07c0*/  IMAD.SHL.U32 R6, R7.reuse, 0x4, RZ ;  /* 0x0000000407067824 */ /* 0x042fe200078e00ff */
[----:B------:R-:W-:Y:S02]  /*07d0*/  IADD3 R7, PT, PT, R7, 0x2, RZ ;  /* 0x0000000207077810 */ /* 0x000fe40007ffe0ff */
[----:B------:R-:W-:Y:S01]  /*07e0*/  LEA R4, R4, R5, 0x2 ;  /* 0x0000000504047211 */ /* 0x000fe200078e10ff */
[----:B------:R-:W0:Y:S04]  /*07f0*/  LDC.64 R10, c[0x3][R6] ;  /* 0x00c00000060a7b82 */ /* 0x000e280000000a00 */
[----:B------:R-:W0:Y:S04]  /*0800*/  LDS R3, [R4] ;  /* 0x0000000004037984 */ /* 0x000e280000000800 */
[----:B------:R-:W1:Y:S01]  /*0810*/  LDS R8, [R4+0x4] ;  /* 0x0000040004087984 */ /* 0x000e620000000800 */
[----:B0-----:R-:W-:-:S04]  /*0820*/  IMAD R10, R3, R10, R9 ;  /* 0x0000000a030a7224 */ /* 0x001fc800078e0209 */
[----:B-1----:R-:W-:-:S07]  /*0830*/  IMAD R9, R8, R11, R10 ;  /* 0x0000000b08097224 */ /* 0x002fce00078e020a */
.L_x_17:
[----:B------:R-:W-:Y:S02]  /*0840*/  @!P1 IMAD.IADD R2, R2, 0x1, R7 ;  /* 0x0000000102029824 */ /* 0x000fe400078e0207 */
[----:B------:R-:W-:-:S03]  /*0850*/  @!P1 IMAD.SHL.U32 R7, R7, 0x4, RZ ;  /* 0x0000000407079824 */ /* 0x000fc600078e00ff */
[----:B------:R-:W-:-:S03]  /*0860*/  @!P1 LEA R2, R2, R5, 0x2 ;  /* 0x0000000502029211 */ /* 0x000fc600078e10ff */
[----:B------:R-:W0:Y:S03]  /*0870*/  @!P1 LDC R7, c[0x3][R7] ;  /* 0x00c0000007079b82 */ /* 0x000e260000000800 */
[----:B------:R-:W0:Y:S02]  /*0880*/  @!P1 LDS R2, [R2] ;  /* 0x0000000002029984 */ /* 0x000e240000000800 */
[----:B0-----:R-:W-:-:S07]  /*0890*/  @!P1 IMAD R9, R2, R7, R9 ;  /* 0x0000000702099224 */ /* 0x001fce00078e0209 */
.L_x_13:
[----:B------:R-:W2:Y:S02]  /*08a0*/  LDC.64 R2, c[0x0][0x388] ;  /* 0x0000e200ff027b82 */ /* 0x000ea40000000a00 */
[----:B--2---:R-:W-:-:S05]  /*08b0*/  IMAD.WIDE R2, R0, 0x4, R2 ;  /* 0x0000000400027825 */ /* 0x004fca00078e0202 */
[----:B------:R-:W-:Y:S01]  /*08c0*/  STG.E desc[UR10][R2.64], R9 ;  /* 0x0000000902007986 */ /* 0x000fe2000c10190a */
[----:B------:R-:W-:Y:S05]  /*08d0*/  EXIT ;  /* 0x000000000000794d */ /* 0x000fea0003800000 */
.L_x_18:
        /* <DEDUP_REMOVED lines=10> */
.L_x_27:


//--------------------- .text._Z22KernelConvolutionBasicPiS_S_ii --------------------------
	.section	.text._Z22KernelConvolutionBasicPiS_S_ii,"ax",@progbits
	.align	128
        .global         _Z22KernelConvolutionBasicPiS_S_ii
        .type           _Z22KernelConvolutionBasicPiS_S_ii,@function
        .size           _Z22KernelConvolutionBasicPiS_S_ii,(.L_x_28 - _Z22KernelConvolutionBasicPiS_S_ii)
        .other          _Z22KernelConvolutionBasicPiS_S_ii,@"STO_CUDA_ENTRY STV_DEFAULT"
_Z22KernelConvolutionBasicPiS_S_ii:
.text._Z22KernelConvolutionBasicPiS_S_ii:
        /* <DEDUP_REMOVED lines=11> */
[----:B------:R-:W-:Y:S01]  /*00b0*/  IMAD.MOV.U32 R3, RZ, RZ, RZ ;  /* 0x000000ffff037224 */ /* 0x000fe200078e00ff */
[----:B------:R-:W-:Y:S01]  /*00c0*/  ULEA.HI UR4, UR5, UR5, URZ, 0x1 ;  /* 0x0000000505047291 */ /* 0x000fe2000f8f08ff */
[----:B------:R-:W-:Y:S01]  /*00d0*/  MOV R0, RZ ;  /* 0x000000ff00007202 */ /* 0x000fe20000000f00 */
[----:B------:R-:W-:Y:S02]  /*00e0*/  ULOP3.LUT UR6, UR5, 0x7, URZ, 0xc0, !UPT ;  /* 0x0000000705067892 */ /* 0x000fe4000f8ec0ff */
[----:B------:R-:W-:Y:S02]  /*00f0*/  USHF.R.S32.HI UR4, URZ, 0x1, UR4 ;  /* 0x00000001ff047899 */ /* 0x000fe40008011404 */
[----:B------:R-:W-:-:S04]  /*0100*/  UISETP.NE.AND UP1, UPT, UR6, URZ, UPT ;  /* 0x000000ff0600728c */ /* 0x000fc8000bf25270 */
[----:B------:R-:W-:Y:S01]  /*0110*/  VIADD R4, R2, -UR4 ;  /* 0x8000000402047c36 */ /* 0x000fe20008000000 */
[----:B------:R-:W-:Y:S06]  /*0120*/  BRA.U !UP0, `(.L_x_20) ;  /* 0x0000000508287547 */ /* 0x000fec000b800000 */
[----:B------:R-:W-:Y:S01]  /*0130*/  ULOP3.LUT UR4, UR5, 0x7ffffff8, URZ, 0xc0, !UPT ;  /* 0x7ffffff805047892 */ /* 0x000fe2000f8ec0ff */
[----:B------:R-:W-:Y:S01]  /*0140*/  MOV R7, RZ ;  /* 0x000000ff00077202 */ /* 0x000fe20000000f00 */
[----:B------:R-:W-:Y:S01]  /*0150*/  IMAD.MOV.U32 R0, RZ, RZ, RZ ;  /* 0x000000ffff007224 */ /* 0x000fe200078e00ff */
[----:B------:R-:W0:Y:S03]  /*0160*/  LDCU UR7, c[0x0][0x39c] ;  /* 0x00007380ff0777ac */ /* 0x000e260008000800 */
[----:B------:R-:W-:-:S07]  /*0170*/  MOV R3, UR4 ;  /* 0x0000000400037c02 */ /* 0x000fce0008000f00 */
.L_x_21:
[----:B------:R-:W-:Y:S01]  /*0180*/  IMAD.IADD R29, R4, 0x1, R7 ;  /* 0x00000001041d7824 */ /* 0x000fe200078e0207 */
[----:B------:R-:W1:Y:S04]  /*0190*/  LDC.64 R14, c[0x0][0x388] ;  /* 0x0000e200ff0e7b82 */ /* 0x000e680000000a00 */
[----:B0-----:R-:W-:-:S04]  /*01a0*/  ISETP.GE.AND P4, PT, R29, UR7, PT ;  /* 0x000000071d007c0c */ /* 0x001fc8000bf86270 */
[----:B------:R-:W-:-:S13]  /*01b0*/  ISETP.LT.OR P4, PT, R29, RZ, P4 ;  /* 0x000000ff1d00720c */ /* 0x000fda0002781670 */
[----:B------:R-:W0:Y:S01]  /*01c0*/  @!P4 LDC.64 R8, c[0x0][0x380] ;  /* 0x0000e000ff08cb82 */ /* 0x000e220000000a00 */
[----:B-1----:R-:W-:-:S05]  /*01d0*/  IMAD.WIDE.U32 R14, R7, 0x4, R14 ;  /* 0x00000004070e7825 */ /* 0x002fca00078e000e */
[----:B------:R-:W2:Y:S01]  /*01e0*/  @!P4 LDG.E R10, desc[UR8][R14.64] ;  /* 0x000000080e0ac981 */ /* 0x000ea2000c1e1900 */
[----:B0-----:R-:W-:-:S06]  /*01f0*/  @!P4 IMAD.WIDE.U32 R8, R29, 0x4, R8 ;  /* 0x000000041d08c825 */ /* 0x001fcc00078e0008 */
[----:B------:R-:W2:Y:S01]  /*0200*/  @!P4 LDG.E R9, desc[UR8][R8.64] ;  /* 0x000000080809c981 */ /* 0x000ea2000c1e1900 */
[----:B------:R-:W-:-:S04]  /*0210*/  IADD3 R19, PT, PT, R29, 0x1, RZ ;  /* 0x000000011d137810 */ /* 0x000fc80007ffe0ff */
[----:B------:R-:W-:Y:S01]  /*0220*/  ISETP.GE.AND P0, PT, R19, UR7, PT ;  /* 0x0000000713007c0c */ /* 0x000fe2000bf06270 */
[----:B------:R-:W-:-:S03]  /*0230*/  VIADD R24, R29, 0x2 ;  /* 0x000000021d187836 */ /* 0x000fc60000000000 */
[----:B------:R-:W-:Y:S02]  /*0240*/  ISETP.LT.OR P0, PT, R19, RZ, P0 ;  /* 0x000000ff1300720c */ /* 0x000fe40000701670 */
[C---:B------:R-:W-:Y:S02]  /*0250*/  IADD3 R25, PT, PT, R29.reuse, 0x3, RZ ;  /* 0x000000031d197810 */ /* 0x040fe40007ffe0ff */
[C---:B------:R-:W-:Y:S01]  /*0260*/  ISETP.GE.AND P3, PT, R24.reuse, UR7, PT ;  /* 0x0000000718007c0c */ /* 0x040fe2000bf66270 */
[----:B------:R-:W-:Y:S01]  /*0270*/  VIADD R5, R29, 0x4 ;  /* 0x000000041d057836 */ /* 0x000fe20000000000 */
[C---:B------:R-:W-:Y:S02]  /*0280*/  ISETP.GE.AND P2, PT, R25.reuse, UR7, PT ;  /* 0x0000000719007c0c */ /* 0x040fe4000bf46270 */
[----:B------:R-:W-:Y:S02]  /*0290*/  ISETP.LT.OR P3, PT, R24, RZ, P3 ;  /* 0x000000ff1800720c */ /* 0x000fe40001f61670 */
[----:B------:R-:W-:-:S02]  /*02a0*/  ISETP.LT.OR P2, PT, R25, RZ, P2 ;  /* 0x000000ff1900720c */ /* 0x000fc40001741670 */
[----:B------:R-:W-:Y:S01]  /*02b0*/  IADD3 R6, PT, PT, R29, 0x5, RZ ;  /* 0x000000051d067810 */ /* 0x000fe20007ffe0ff */
[----:B------:R-:W0:Y:S01]  /*02c0*/  @!P0 LDC.64 R22, c[0x0][0x380] ;  /* 0x0000e000ff168b82 */ /* 0x000e220000000a00 */
[----:B------:R-:W-:Y:S01]  /*02d0*/  ISETP.GE.AND P1, PT, R5, UR7, PT ;  /* 0x0000000705007c0c */ /* 0x000fe2000bf26270 */
[----:B------:R-:W-:Y:S01]  /*02e0*/  VIADD R27, R29, 0x6 ;  /* 0x000000061d1b7836 */ /* 0x000fe20000000000 */
[C---:B------:R-:W-:Y:S02]  /*02f0*/  ISETP.GE.AND P5, PT, R6.reuse, UR7, PT ;  /* 0x0000000706007c0c */ /* 0x040fe4000bfa6270 */
[----:B------:R-:W-:Y:S02]  /*0300*/  ISETP.LT.OR P1, PT, R5, RZ, P1 ;  /* 0x000000ff0500720c */ /* 0x000fe40000f21670 */
[----:B------:R-:W-:Y:S01]  /*0310*/  IADD3 R29, PT, PT, R29, 0x7, RZ ;  /* 0x000000071d1d7810 */ /* 0x000fe20007ffe0ff */
[----:B------:R-:W1:Y:S01]  /*0320*/  @!P3 LDC.64 R12, c[0x0][0x380] ;  /* 0x0000e000ff0cbb82 */ /* 0x000e620000000a00 */
[----:B------:R-:W-:-:S02]  /*0330*/  ISETP.LT.OR P5, PT, R6, RZ, P5 ;  /* 0x000000ff0600720c */ /* 0x000fc40002fa1670 */
[----:B------:R-:W-:-:S04]  /*0340*/  ISETP.GE.AND P6, PT, R29, UR7, PT ;  /* 0x000000071d007c0c */ /* 0x000fc8000bfc6270 */
[----:B------:R-:W-:-:S07]  /*0350*/  ISETP.LT.OR P6, PT, R29, RZ, P6 ;  /* 0x000000ff1d00720c */ /* 0x000fce00037c1670 */
[----:B------:R-:W3:Y:S01]  /*0360*/  @!P5 LDC.64 R16, c[0x0][0x380] ;  /* 0x0000e000ff10db82 */ /* 0x000ee20000000a00 */
[----:B0-----:R-:W-:-:S07]  /*0370*/  @!P0 IMAD.WIDE.U32 R22, R19, 0x4, R22 ;  /* 0x0000000413168825 */ /* 0x001fce00078e0016 */
[----:B------:R-:W0:Y:S01]  /*0380*/  @!P6 LDC.64 R20, c[0x0][0x380] ;  /* 0x0000e000ff14eb82 */ /* 0x000e220000000a00 */
[----:B------:R-:W4:Y:S01]  /*0390*/  @!P0 LDG.E R23, desc[UR8][R22.64] ;  /* 0x0000000816178981 */ /* 0x000f22000c1e1900 */
[----:B-1----:R-:W-:-:S03]  /*03a0*/  @!P3 IMAD.WIDE.U32 R12, R24, 0x4, R12 ;  /* 0x00000004180cb825 */ /* 0x002fc600078e000c */
[----:B------:R-:W4:Y:S04]  /*03b0*/  @!P0 LDG.E R24, desc[UR8][R14.64+0x4] ;  /* 0x000004080e188981 */ /* 0x000f28000c1e1900 */
[----:B------:R-:W5:Y:S04]  /*03c0*/  @!P3 LDG.E R13, desc[UR8][R12.64] ;  /* 0x000000080c0db981 */ /* 0x000f68000c1e1900 */
[----:B------:R-:W5:Y:S01]  /*03d0*/  @!P5 LDG.E R22, desc[UR8][R14.64+0x14] ;  /* 0x000014080e16d981 */ /* 0x000f62000c1e1900 */
[----:B---3--:R-:W-:-:S03]  /*03e0*/  @!P5 IMAD.WIDE.U32 R16, R6, 0x4, R16 ;  /* 0x000000040610d825 */ /* 0x008fc600078e0010 */
[----:B------:R-:W3:Y:S04]  /*03f0*/  @!P1 LDG.E R6, desc[UR8][R14.64+0x10] ;  /* 0x000010080e069981 */ /* 0x000ee8000c1e1900 */
[----:B------:R-:W3:Y:S01]  /*0400*/  @!P5 LDG.E R17, desc[UR8][R16.64] ;  /* 0x000000081011d981 */ /* 0x000ee2000c1e1900 */
[----:B0-----:R-:W-:-:S06]  /*0410*/  @!P6 IMAD.WIDE.U32 R20, R29, 0x4, R20 ;  /* 0x000000041d14e825 */ /* 0x001fcc00078e0014 */
[----:B------:R-:W3:Y:S01]  /*0420*/  @!P6 LDG.E R21, desc[UR8][R20.64] ;  /* 0x000000081415e981 */ /* 0x000ee2000c1e1900 */
[----:B--2---:R-:W-:Y:S01]  /*0430*/  @!P4 IMAD R0, R9, R10, R0 ;  /* 0x0000000a0900c224 */ /* 0x004fe200078e0200 */
[C---:B------:R-:W-:Y:S01]  /*0440*/  ISETP.GE.AND P4, PT, R27.reuse, UR7, PT ;  /* 0x000000071b007c0c */ /* 0x040fe2000bf86270 */
[----:B------:R-:W0:Y:S03]  /*0450*/  @!P2 LDC.64 R10, c[0x0][0x380] ;  /* 0x0000e000ff0aab82 */ /* 0x000e260000000a00 */
[----:B------:R-:W-:-:S05]  /*0460*/  ISETP.LT.OR P4, PT, R27, RZ, P4 ;  /* 0x000000ff1b00720c */ /* 0x000fca0002781670 */
[----:B------:R-:W1:Y:S08]  /*0470*/  @!P1 LDC.64 R8, c[0x0][0x380] ;  /* 0x0000e000ff089b82 */ /* 0x000e700000000a00 */
[----:B------:R-:W2:Y:S01]  /*0480*/  @!P4 LDC.64 R18, c[0x0][0x380] ;  /* 0x0000e000ff12cb82 */ /* 0x000ea20000000a00 */
[----:B------:R-:W3:Y:S01]  /*0490*/  @!P4 LDG.E R12, desc[UR8][R14.64+0x18] ;  /* 0x000018080e0cc981 */ /* 0x000ee2000c1e1900 */
[----:B0-----:R-:W-:-:S03]  /*04a0*/  @!P2 IMAD.WIDE.U32 R10, R25, 0x4, R10 ;  /* 0x00000004190aa825 */ /* 0x001fc600078e000a */
[----:B------:R-:W5:Y:S04]  /*04b0*/  @!P3 LDG.E R25, desc[UR8][R14.64+0x8] ;  /* 0x000008080e19b981 */ /* 0x000f68000c1e1900 */
[----:B------:R-:W3:Y:S01]  /*04c0*/  @!P2 LDG.E R11, desc[UR8][R10.64] ;  /* 0x000000080a0ba981 */ /* 0x000ee2000c1e1900 */
[----:B-1----:R-:W-:-:S03]  /*04d0*/  @!P1 IMAD.WIDE.U32 R8, R5, 0x4, R8 ;  /* 0x0000000405089825 */ /* 0x002fc600078e0008 */
[----:B------:R-:W3:Y:S04]  /*04e0*/  @!P2 LDG.E R5, desc[UR8][R14.64+0xc] ;  /* 0x00000c080e05a981 */ /* 0x000ee8000c1e1900 */
[----:B------:R-:W3:Y:S01]  /*04f0*/  @!P1 LDG.E R9, desc[UR8][R8.64] ;  /* 0x0000000808099981 */ /* 0x000ee2000c1e1900 */
[----:B--2---:R-:W-:-:S03]  /*0500*/  @!P4 IMAD.WIDE.U32 R18, R27, 0x4, R18 ;  /* 0x000000041b12c825 */ /* 0x004fc600078e0012 */
[----:B------:R-:W2:Y:S04]  /*0510*/  @!P6 LDG.E R10, desc[UR8][R14.64+0x1c] ;  /* 0x00001c080e0ae981 */ /* 0x000ea8000c1e1900 */
[----:B------:R-:W2:Y:S01]  /*0520*/  @!P4 LDG.E R19, desc[UR8][R18.64] ;  /* 0x000000081213c981 */ /* 0x000ea2000c1e1900 */
[----:B------:R-:W-:Y:S01]  /*0530*/  IADD3 R7, PT, PT, R7, 0x8, RZ ;  /* 0x0000000807077810 */ /* 0x000fe20007ffe0ff */
[----:B----4-:R-:W-:-:S03]  /*0540*/  @!P0 IMAD R0, R23, R24, R0 ;  /* 0x0000001817008224 */ /* 0x010fc600078e0200 */
[----:B------:R-:W-:Y:S01]  /*0550*/  ISETP.NE.AND P0, PT, R7, R3, PT ;  /* 0x000000030700720c */ /* 0x000fe20003f05270 */
[----:B-----5:R-:W-:-:S04]  /*0560*/  @!P3 IMAD R0, R13, R25, R0 ;  /* 0x000000190d00b224 */ /* 0x020fc800078e0200 */
[----:B---3--:R-:W-:-:S04]  /*0570*/  @!P2 IMAD R0, R11, R5, R0 ;  /* 0x000000050b00a224 */ /* 0x008fc800078e0200 */
[----:B------:R-:W-:-:S04]  /*0580*/  @!P1 IMAD R0, R9, R6, R0 ;  /* 0x0000000609009224 */ /* 0x000fc800078e0200 */
[----:B------:R-:W-:-:S04]  /*0590*/  @!P5 IMAD R0, R17, R22, R0 ;  /* 0x000000161100d224 */ /* 0x000fc800078e0200 */
[----:B--2---:R-:W-:-:S04]  /*05a0*/  @!P4 IMAD R0, R19, R12, R0 ;  /* 0x0000000c1300c224 */ /* 0x004fc800078e0200 */
[----:B------:R-:W-:Y:S01]  /*05b0*/  @!P6 IMAD R0, R21, R10, R0 ;  /* 0x0000000a1500e224 */ /* 0x000fe200078e0200 */
[----:B------:R-:W-:Y:S06]  /*05c0*/  @P0 BRA `(.L_x_21) ;  /* 0xfffffff800ec0947 */ /* 0x000fec000383ffff */
.L_x_20:
[----:B------:R-:W-:Y:S05]  /*05d0*/  BRA.U !UP1, `(.L_x_19) ;  /* 0x0000000509447547 */ /* 0x000fea000b800000 */
[----:B------:R-:W0:Y:S01]  /*05e0*/  LDCU UR4, c[0x0][0x398] ;  /* 0x00007300ff0477ac */ /* 0x000e220008000800 */
[----:B------:R-:W-:Y:S02]  /*05f0*/  UISETP.GE.U32.AND UP0, UPT, UR6, 0x4, UPT ;  /* 0x000000040600788c */ /* 0x000fe4000bf06070 */
[----:B0-----:R-:W-:-:S04]  /*0600*/  ULOP3.LUT UR5, UR4, 0x3, URZ, 0xc0, !UPT ;  /* 0x0000000304057892 */ /* 0x001fc8000f8ec0ff */
[----:B------:R-:W-:-:S03]  /*0610*/  UISETP.NE.AND UP1, UPT, UR5, URZ, UPT ;  /* 0x000000ff0500728c */ /* 0x000fc6000bf25270 */
[----:B------:R-:W-:Y:S08]  /*0620*/  BRA.U !UP0, `(.L_x_22) ;  /* 0x0000000108907547 */ /* 0x000ff0000b800000 */
[----:B------:R-:W0:Y:S01]  /*0630*/  LDCU UR6, c[0x0][0x39c] ;  /* 0x00007380ff0677ac */ /* 0x000e220008000800 */
[----:B------:R-:W-:Y:S01]  /*0640*/  IMAD.IADD R17, R4, 0x1, R3 ;  /* 0x0000000104117824 */ /* 0x000fe200078e0203 */
[----:B------:R-:W1:Y:S03]  /*0650*/  LDC.64 R8, c[0x0][0x388] ;  /* 0x0000e200ff087b82 */ /* 0x000e660000000a00 */
[C---:B------:R-:W-:Y:S01]  /*0660*/  VIADD R5, R17.reuse, 0x3 ;  /* 0x0000000311057836 */ /* 0x040fe20000000000 */
[C---:B------:R-:W-:Y:S02]  /*0670*/  IADD3 R19, PT, PT, R17.reuse, 0x1, RZ ;  /* 0x0000000111137810 */ /* 0x040fe40007ffe0ff */
[C---:B------:R-:W-:Y:S02]  /*0680*/  IADD3 R21, PT, PT, R17.reuse, 0x2, RZ ;  /* 0x0000000211157810 */ /* 0x040fe40007ffe0ff */
[----:B0-----:R-:W-:-:S02]  /*0690*/  ISETP.GE.AND P0, PT, R17, UR6, PT ;  /* 0x0000000611007c0c */ /* 0x001fc4000bf06270 */
[----:B------:R-:W-:Y:S02]  /*06a0*/  ISETP.GE.AND P1, PT, R19, UR6, PT ;  /* 0x0000000613007c0c */ /* 0x000fe4000bf26270 */
[----:B------:R-:W-:Y:S02]  /*06b0*/  ISETP.LT.OR P0, PT, R17, RZ, P0 ;  /* 0x000000ff1100720c */ /* 0x000fe40000701670 */
[----:B------:R-:W-:Y:S02]  /*06c0*/  ISETP.GE.AND P2, PT, R21, UR6, PT ;  /* 0x0000000615007c0c */ /* 0x000fe4000bf46270 */
[----:B------:R-:W-:Y:S01]  /*06d0*/  ISETP.LT.OR P1, PT, R19, RZ, P1 ;  /* 0x000000ff1300720c */ /* 0x000fe20000f21670 */
[----:B-1----:R-:W-:Y:S01]  /*06e0*/  IMAD.WIDE.U32 R8, R3, 0x4, R8 ;  /* 0x0000000403087825 */ /* 0x002fe200078e0008 */
[----:B------:R-:W-:Y:S02]  /*06f0*/  ISETP.LT.OR P2, PT, R21, RZ, P2 ;  /* 0x000000ff1500720c */ /* 0x000fe40001741670 */
[----:B------:R-:W-:-:S04]  /*0700*/  ISETP.GE.AND P3, PT, R5, UR6, PT ;  /* 0x0000000605007c0c */ /* 0x000fc8000bf66270 */
[----:B------:R-:W-:Y:S01]  /*0710*/  ISETP.LT.OR P3, PT, R5, RZ, P3 ;  /* 0x000000ff0500720c */ /* 0x000fe20001f61670 */
[----:B------:R-:W0:Y:S01]  /*0720*/  @!P0 LDC.64 R14, c[0x0][0x380] ;  /* 0x0000e000ff0e8b82 */ /* 0x000e220000000a00 */
[----:B------:R-:W2:Y:S07]  /*0730*/  @!P0 LDG.E R16, desc[UR8][R8.64] ;  /* 0x0000000808108981 */ /* 0x000eae000c1e1900 */
[----:B------:R-:W1:Y:S04]  /*0740*/  @!P1 LDC.64 R12, c[0x0][0x380] ;  /* 0x0000e000ff0c9b82 */ /* 0x000e680000000a00 */
[----:B------:R-:W3:Y:S04]  /*0750*/  @!P3 LDG.E R18, desc[UR8][R8.64+0xc] ;  /* 0x00000c080812b981 */ /* 0x000ee8000c1e1900 */
[----:B------:R-:W4:Y:S08]  /*0760*/  @!P2 LDC.64 R10, c[0x0][0x380] ;  /* 0x0000e000ff0aab82 */ /* 0x000f300000000a00 */
[----:B------:R-:W5:Y:S01]  /*0770*/  @!P3 LDC.64 R6, c[0x0][0x380] ;  /* 0x0000e000ff06bb82 */ /* 0x000f620000000a00 */
[----:B0-----:R-:W-:-:S02]  /*0780*/  @!P0 IMAD.WIDE.U32 R14, R17, 0x4, R14 ;  /* 0x00000004110e8825 */ /* 0x001fc400078e000e */
[----:B------:R-:W3:Y:S04]  /*0790*/  @!P1 LDG.E R17, desc[UR8][R8.64+0x4] ;  /* 0x0000040808119981 */ /* 0x000ee8000c1e1900 */
[----:B------:R-:W2:Y:S01]  /*07a0*/  @!P0 LDG.E R15, desc[UR8][R14.64] ;  /* 0x000000080e0f8981 */ /* 0x000ea2000c1e1900 */
[----:B-1----:R-:W-:-:S06]  /*07b0*/  @!P1 IMAD.WIDE.U32 R12, R19, 0x4, R12 ;  /* 0x00000004130c9825 */ /* 0x002fcc00078e000c */
[----:B------:R-:W3:Y:S01]  /*07c0*/  @!P1 LDG.E R13, desc[UR8][R12.64] ;  /* 0x000000080c0d9981 */ /* 0x000ee2000c1e1900 */
[----:B----4-:R-:W-:-:S06]  /*07d0*/  @!P2 IMAD.WIDE.U32 R10, R21, 0x4, R10 ;  /* 0x00000004150aa825 */ /* 0x010fcc00078e000a */
[----:B------:R-:W4:Y:S01]  /*07e0*/  @!P2 LDG.E R11, desc[UR8][R10.64] ;  /* 0x000000080a0ba981 */ /* 0x000f22000c1e1900 */
[----:B-----5:R-:W-:-:S03]  /*07f0*/  @!P3 IMAD.WIDE.U32 R6, R5, 0x4, R6 ;  /* 0x000000040506b825 */ /* 0x020fc600078e0006 */
[----:B------:R-:W4:Y:S04]  /*0800*/  @!P2 LDG.E R5, desc[UR8][R8.64+0x8] ;  /* 0x000008080805a981 */ /* 0x000f28000c1e1900 */
[----:B------:R-:W5:Y:S01]  /*0810*/  @!P3 LDG.E R7, desc[UR8][R6.64] ;  /* 0x000000080607b981 */ /* 0x000f62000c1e1900 */
[----:B------:R-:W-:Y:S01]  /*0820*/  IADD3 R3, PT, PT, R3, 0x4, RZ ;  /* 0x0000000403037810 */ /* 0x000fe20007ffe0ff */
[----:B--2---:R-:W-:-:S04]  /*0830*/  @!P0 IMAD R0, R15, R16, R0 ;  /* 0x000000100f008224 */ /* 0x004fc800078e0200 */
[----:B---3--:R-:W-:-:S04]  /*0840*/  @!P1 IMAD R0, R13, R17, R0 ;  /* 0x000000110d009224 */ /* 0x008fc800078e0200 */
[----:B----4-:R-:W-:-:S04]  /*0850*/  @!P2 IMAD R0, R11, R5, R0 ;  /* 0x000000050b00a224 */ /* 0x010fc800078e0200 */
[----:B-----5:R-:W-:-:S07]  /*0860*/  @!P3 IMAD R0, R7, R18, R0 ;  /* 0x000000120700b224 */ /* 0x020fce00078e0200 */
.L_x_22:
[----:B------:R-:W-:Y:S05]  /*0870*/  BRA.U !UP1, `(.L_x_19) ;  /* 0x00000001099c7547 */ /* 0x000fea000b800000 */
[----:B------:R-:W-:Y:S02]  /*0880*/  UISETP.NE.AND UP0, UPT, UR5, 0x1, UPT ;  /* 0x000000010500788c */ /* 0x000fe4000bf05270 */
[----:B------:R-:W-:-:S04]  /*0890*/  ULOP3.LUT UR4, UR4, 0x1, URZ, 0xc0, !UPT ;  /* 0x0000000104047892 */ /* 0x000fc8000f8ec0ff */
[----:B------:R-:W-:-:S03]  /*08a0*/  UISETP.NE.U32.AND UP1, UPT, UR4, 0x1, UPT ;  /* 0x000000010400788c */ /* 0x000fc6000bf25070 */
[----:B------:R-:W-:Y:S08]  /*08b0*/  BRA.U !UP0, `(.L_x_23) ;  /* 0x0000000108507547 */ /* 0x000ff0000b800000 */
[----:B------:R-:W0:Y:S01]  /*08c0*/  LDCU UR4, c[0x0][0x39c] ;  /* 0x00007380ff0477ac */ /* 0x000e220008000800 */
[----:B------:R-:W-:Y:S01]  /*08d0*/  IADD3 R5, PT, PT, R4, R3, RZ ;  /* 0x0000000304057210 */ /* 0x000fe20007ffe0ff */
[----:B------:R-:W1:Y:S04]  /*08e0*/  LDC.64 R6, c[0x0][0x388] ;  /* 0x0000e200ff067b82 */ /* 0x000e680000000a00 */
[C---:B------:R-:W-:Y:S01]  /*08f0*/  VIADD R15, R5.reuse, 0x1 ;  /* 0x00000001050f7836 */ /* 0x040fe20000000000 */
[----:B0-----:R-:W-:-:S04]  /*0900*/  ISETP.GE.AND P0, PT, R5, UR4, PT ;  /* 0x0000000405007c0c */ /* 0x001fc8000bf06270 */
[----:B------:R-:W-:Y:S02]  /*0910*/  ISETP.GE.AND P1, PT, R15, UR4, PT ;  /* 0x000000040f007c0c */ /* 0x000fe4000bf26270 */
[----:B------:R-:W-:Y:S02]  /*0920*/  ISETP.LT.OR P0, PT, R5, RZ, P0 ;  /* 0x000000ff0500720c */ /* 0x000fe40000701670 */
[----:B------:R-:W-:Y:S01]  /*0930*/  ISETP.LT.OR P1, PT, R15, RZ, P1 ;  /* 0x000000ff0f00720c */ /* 0x000fe20000f21670 */
[----:B-1----:R-:W-:-:S10]  /*0940*/  IMAD.WIDE.U32 R10, R3, 0x4, R6 ;  /* 0x00000004030a7825 */ /* 0x002fd400078e0006 */
[----:B------:R-:W0:Y:S08]  /*0950*/  @!P0 LDC.64 R8, c[0x0][0x380] ;  /* 0x0000e000ff088b82 */ /* 0x000e300000000a00 */
[----:B------:R-:W1:Y:S01]  /*0960*/  @!P1 LDC.64 R12, c[0x0][0x380] ;  /* 0x0000e000ff0c9b82 */ /* 0x000e620000000a00 */
[----:B0-----:R-:W-:Y:S02]  /*0970*/  @!P0 IMAD.WIDE.U32 R6, R5, 0x4, R8 ;  /* 0x0000000405068825 */ /* 0x001fe400078e0008 */
[----:B------:R-:W2:Y:S04]  /*0980*/  @!P0 LDG.E R5, desc[UR8][R10.64] ;  /* 0x000000080a058981 */ /* 0x000ea8000c1e1900 */
[----:B------:R-:W2:Y:S01]  /*0990*/  @!P0 LDG.E R7, desc[UR8][R6.64] ;  /* 0x0000000806078981 */ /* 0x000ea2000c1e1900 */
[----:B-1----:R-:W-:-:S03]  /*09a0*/  @!P1 IMAD.WIDE.U32 R8, R15, 0x4, R12 ;  /* 0x000000040f089825 */ /* 0x002fc600078e000c */
[----:B------:R-:W3:Y:S04]  /*09b0*/  @!P1 LDG.E R12, desc[UR8][R10.64+0x4] ;  /* 0x000004080a0c9981 */ /* 0x000ee8000c1e1900 */
[----:B------:R-:W3:Y:S01]  /*09c0*/  @!P1 LDG.E R9, desc[UR8][R8.64] ;  /* 0x0000000808099981 */ /* 0x000ee2000c1e1900 */
[----:B------:R-:W-:Y:S01]  /*09d0*/  IADD3 R3, PT, PT, R3, 0x2, RZ ;  /* 0x0000000203037810 */ /* 0x000fe20007ffe0ff */
[----:B--2---:R-:W-:-:S04]  /*09e0*/  @!P0 IMAD R0, R7, R5, R0 ;  /* 0x0000000507008224 */ /* 0x004fc800078e0200 */
[----:B---3--:R-:W-:-:S07]  /*09f0*/  @!P1 IMAD R0, R9, R12, R0 ;  /* 0x0000000c09009224 */ /* 0x008fce00078e0200 */
.L_x_23:
[----:B------:R-:W-:Y:S05]  /*0a00*/  BRA.U UP1, `(.L_x_19) ;  /* 0x0000000101387547 */ /* 0x000fea000b800000 */
[----:B------:R-:W0:Y:S01]  /*0a10*/  LDCU UR4, c[0x0][0x39c] ;  /* 0x00007380ff0477ac */ /* 0x000e220008000800 */
[----:B------:R-:W-:Y:S01]  /*0a20*/  IADD3 R9, PT, PT, R4, R3, RZ ;  /* 0x0000000304097210 */ /* 0x000fe20007ffe0ff */
[----:B------:R-:W-:Y:S03]  /*0a30*/  BSSY.RECONVERGENT B0, `(.L_x_19) ;  /* 0x000000b000007945 */ /* 0x000fe60003800200 */
[----:B0-----:R-:W-:-:S04]  /*0a40*/  ISETP.GE.AND P0, PT, R9, UR4, PT ;  /* 0x0000000409007c0c */ /* 0x001fc8000bf06270 */
[----:B------:R-:W-:-:S13]  /*0a50*/  ISETP.LT.OR P0, PT, R9, RZ, P0 ;  /* 0x000000ff0900720c */ /* 0x000fda0000701670 */
[----:B------:R-:W-:Y:S05]  /*0a60*/  @P0 BRA `(.L_x_24) ;  /* 0x00000000001c0947 */ /* 0x000fea0003800000 */
[----:B------:R-:W0:Y:S08]  /*0a70*/  LDC.64 R4, c[0x0][0x380] ;  /* 0x0000e000ff047b82 */ /* 0x000e300000000a00 */
[----:B------:R-:W1:Y:S01]  /*0a80*/  LDC.64 R6, c[0x0][0x388] ;  /* 0x0000e200ff067b82 */ /* 0x000e620000000a00 */
[----:B0-----:R-:W-:-:S06]  /*0a90*/  IMAD.WIDE.U32 R4, R9, 0x4, R4 ;  /* 0x0000000409047825 */ /* 0x001fcc00078e0004 */
[----:B------:R-:W2:Y:S01]  /*0aa0*/  LDG.E R5, desc[UR8][R4.64] ;  /* 0x0000000804057981 */ /* 0x000ea2000c1e1900 */
[----:B-1----:R-:W-:-:S06]  /*0ab0*/  IMAD.WIDE.U32 R6, R3, 0x4, R6 ;  /* 0x0000000403067825 */ /* 0x002fcc00078e0006 */
[----:B------:R-:W2:Y:S02]  /*0ac0*/  LDG.E R6, desc[UR8][R6.64] ;  /* 0x0000000806067981 */ /* 0x000ea4000c1e1900 */
[----:B--2---:R-:W-:-:S07]  /*0ad0*/  IMAD R0, R5, R6, R0 ;  /* 0x0000000605007224 */ /* 0x004fce00078e0200 */
.L_x_24:
[----:B------:R-:W-:Y:S05]  /*0ae0*/  BSYNC.RECONVERGENT B0 ;  /* 0x0000000000007941 */ /* 0x000fea0003800200 */
.L_x_19:
[----:B------:R-:W0:Y:S02]  /*0af0*/  LDCU UR4, c[0x0][0x39c] ;  /* 0x00007380ff0477ac */ /* 0x000e240008000800 */
[----:B0-----:R-:W-:-:S13]  /*0b00*/  ISETP.GE.AND P0, PT, R2, UR4, PT ;  /* 0x0000000402007c0c */ /* 0x001fda000bf06270 */
[----:B------:R-:W-:Y:S05]  /*0b10*/  @P0 EXIT ;  /* 0x000000000000094d */ /* 0x000fea0003800000 */
[----:B------:R-:W0:Y:S02]  /*0b20*/  LDC.64 R4, c[0x0][0x390] ;  /* 0x0000e400ff047b82 */ /* 0x000e240000000a00 */
[----:B0-----:R-:W-:-:S05]  /*0b30*/  IMAD.WIDE R2, R2, 0x4, R4 ;  /* 0x0000000402027825 */ /* 0x001fca00078e0204 */
[----:B------:R-:W-:Y:S01]  /*0b40*/  STG.E desc[UR8][R2.64], R0 ;  /* 0x0000000002007986 */ /* 0x000fe2000c101908 */
[----:B------:R-:W-:Y:S05]  /*0b50*/  EXIT ;  /* 0x000000000000794d */ /* 0x000fea0003800000 */
.L_x_25:
        /* <DEDUP_REMOVED lines=10> */
.L_x_28:


//--------------------- .nv.shared.reserved.0     --------------------------
	.section	.nv.shared.reserved.0,"aw",@nobits
	.weak		__nv_reservedSMEM_offset_0_alias
	.size		__nv_reservedSMEM_offset_0_alias, 0, 64
	.other		__nv_reservedSMEM_offset_0_alias,@"STO_CUDA_RESERVED_SHARED STV_DEFAULT"
__nv_reservedSMEM_offset_0_alias:
	.zero		0
	.zero		64


//--------------------- .nv.shared._Z21KernelConvolutionTilePiS_ii --------------------------
	.section	.nv.shared._Z21KernelConvolutionTilePiS_ii,"aw",@nobits
	.sectionflags	@""
	.align	4
.nv.shared._Z21KernelConvolutionTilePiS_ii:
	.zero		5136


//--------------------- .nv.constant0._Z24KernelConvolutionCachingPiS_ii --------------------------
	.section	.nv.constant0._Z24KernelConvolutionCachingPiS_ii,"a",@progbits
	.sectionflags	@""
	.align	4
.nv.constant0._Z24KernelConvolutionCachingPiS_ii:
	.zero		920


//--------------------- .nv.constant0._Z21KernelConvolutionTilePiS_ii --------------------------
	.section	.nv.constant0._Z21KernelConvolutionTilePiS_ii,"a",@progbits
	.sectionflags	@""
	.align	4
.nv.constant0._Z21KernelConvolutionTilePiS_ii:
	.zero		920


//--------------------- .nv.constant0._Z22KernelConvolutionBasicPiS_S_ii --------------------------
	.section	.nv.constant0._Z22KernelConvolutionBasicPiS_S_ii,"a",@progbits
	.sectionflags	@""
	.align	4
.nv.constant0._Z22KernelConvolutionBasicPiS_S_ii:
	.zero		928


//--------------------- SYMBOLS --------------------------

	.type		.nv.reservedSmem.offset0,@object
	.size		.nv.reservedSmem.offset0,0x4
	.type		.nv.reservedSmem.cap,@object
	.size		.nv.reservedSmem.cap,0x4
